	.headerflags	@"EF_CUDA_TEXMODE_UNIFIED EF_CUDA_64BIT_ADDRESS EF_CUDA_ACCELERATORS EF_CUDA_SM90 EF_CUDA_VIRTUAL_SM(EF_CUDA_SM90)"
	.elftype	@"ET_EXEC"


//--------------------- .nv.info                  --------------------------
	.section	.nv.info,"",@"SHT_CUDA_INFO"
	.align	4


	//----- nvinfo : EIATTR_REGCOUNT
	.align		4
        /*0000*/ 	.byte	0x04, 0x2f
        /*0002*/ 	.short	(.L_1 - .L_0)
	.align		4
.L_0:
        /*0004*/ 	.word	index@(triton_per_fused_native_group_norm_7)
        /*0008*/ 	.word	0x00000028


	//----- nvinfo : EIATTR_MIN_STACK_SIZE
	.align		4
.L_1:
        /*000c*/ 	.byte	0x04, 0x12
        /*000e*/ 	.short	(.L_3 - .L_2)
	.align		4
.L_2:
        /*0010*/ 	.word	index@(triton_per_fused_native_group_norm_7)
        /*0014*/ 	.word	0x00000000


	//----- nvinfo : EIATTR_FRAME_SIZE
	.align		4
.L_3:
        /*0018*/ 	.byte	0x04, 0x11
        /*001a*/ 	.short	(.L_5 - .L_4)
	.align		4
.L_4:
        /*001c*/ 	.word	index@(triton_per_fused_native_group_norm_7)
        /*0020*/ 	.word	0x00000000


	//----- nvinfo : EIATTR_MIN_STACK_SIZE
	.align		4
.L_5:
        /*0024*/ 	.byte	0x04, 0x12
        /*0026*/ 	.short	(.L_7 - .L_6)
	.align		4
.L_6:
        /*0028*/ 	.word	index@(triton_per_fused_native_group_norm_7)
        /*002c*/ 	.word	0x00000000
.L_7:


//--------------------- .nv.info.triton_per_fused_native_group_norm_7 --------------------------
	.section	.nv.info.triton_per_fused_native_group_norm_7,"",@"SHT_CUDA_INFO"
	.sectionflags	@""
	.align	4


	//----- nvinfo : EIATTR_CUDA_API_VERSION
	.align		4
        /*0000*/ 	.byte	0x04, 0x37
        /*0002*/ 	.short	(.L_9 - .L_8)
.L_8:
        /*0004*/ 	.word	0x0000007c


	//----- nvinfo : EIATTR_KPARAM_INFO
	.align		4
.L_9:
        /*0008*/ 	.byte	0x04, 0x17
        /*000a*/ 	.short	(.L_11 - .L_10)
.L_10:
        /*000c*/ 	.word	0x00000000
        /*0010*/ 	.short	0x0007
        /*0012*/ 	.short	0x0034
        /*0014*/ 	.byte	0x00, 0xf0, 0x11, 0x00


	//----- nvinfo : EIATTR_KPARAM_INFO
	.align		4
.L_11:
        /*0018*/ 	.byte	0x04, 0x17
        /*001a*/ 	.short	(.L_13 - .L_12)
.L_12:
        /*001c*/ 	.word	0x00000000
        /*0020*/ 	.short	0x0006
        /*0022*/ 	.short	0x0030
        /*0024*/ 	.byte	0x00, 0xf0, 0x11, 0x00


	//----- nvinfo : EIATTR_KPARAM_INFO
	.align		4
.L_13:
        /*0028*/ 	.byte	0x04, 0x17
        /*002a*/ 	.short	(.L_15 - .L_14)
.L_14:
        /*002c*/ 	.word	0x00000000
        /*0030*/ 	.short	0x0005
        /*0032*/ 	.short	0x0028
        /*0034*/ 	.byte	0x00, 0xf4, 0x21, 0x00


	//----- nvinfo : EIATTR_KPARAM_INFO
	.align		4
.L_15:
        /*0038*/ 	.byte	0x04, 0x17
        /*003a*/ 	.short	(.L_17 - .L_16)
.L_16:
        /*003c*/ 	.word	0x00000000
        /*0040*/ 	.short	0x0004
        /*0042*/ 	.short	0x0020
        /*0044*/ 	.byte	0x00, 0xf4, 0x21, 0x00


	//----- nvinfo : EIATTR_KPARAM_INFO
	.align		4
.L_17:
        /*0048*/ 	.byte	0x04, 0x17
        /*004a*/ 	.short	(.L_19 - .L_18)
.L_18:
        /*004c*/ 	.word	0x00000000
        /*0050*/ 	.short	0x0003
        /*0052*/ 	.short	0x0018
        /*0054*/ 	.byte	0x00, 0xf4, 0x21, 0x00


	//----- nvinfo : EIATTR_KPARAM_INFO
	.align		4
.L_19:
        /*0058*/ 	.byte	0x04, 0x17
        /*005a*/ 	.short	(.L_21 - .L_20)
.L_20:
        /*005c*/ 	.word	0x00000000
        /*0060*/ 	.short	0x0002
        /*0062*/ 	.short	0x0010
        /*0064*/ 	.byte	0x00, 0xf4, 0x21, 0x00


	//----- nvinfo : EIATTR_KPARAM_INFO
	.align		4
.L_21:
        /*0068*/ 	.byte	0x04, 0x17
        /*006a*/ 	.short	(.L_23 - .L_22)
.L_22:
        /*006c*/ 	.word	0x00000000
        /*0070*/ 	.short	0x0001
        /*0072*/ 	.short	0x0008
        /*0074*/ 	.byte	0x00, 0xf4, 0x21, 0x00


	//----- nvinfo : EIATTR_KPARAM_INFO
	.align		4
.L_23:
        /*0078*/ 	.byte	0x04, 0x17
        /*007a*/ 	.short	(.L_25 - .L_24)
.L_24:
        /*007c*/ 	.word	0x00000000
        /*0080*/ 	.short	0x0000
        /*0082*/ 	.short	0x0000
        /*0084*/ 	.byte	0x00, 0xf4, 0x21, 0x00


	//----- nvinfo : EIATTR_SPARSE_MMA_MASK
	.align		4
.L_25:
        /*0088*/ 	.byte	0x03, 0x50
        /*008a*/ 	.short	0x0000


	//----- nvinfo : EIATTR_MAXREG_COUNT
	.align		4
        /*008c*/ 	.byte	0x03, 0x1b
        /*008e*/ 	.short	0x00ff


	//----- nvinfo : EIATTR_COOP_GROUP_MASK_REGIDS
	.align		4
        /*0090*/ 	.byte	0x04, 0x29
        /*0092*/ 	.short	(.L_27 - .L_26)


	//   ....[0]....
.L_26:
        /*0094*/ 	.word	0xffffffff


	//   ....[1]....
        /*0098*/ 	.word	0xffffffff


	//   ....[2]....
        /*009c*/ 	.word	0xffffffff


	//   ....[3]....
        /*00a0*/ 	.word	0xffffffff


	//   ....[4]....
        /*00a4*/ 	.word	0xffffffff


	//   ....[5]....
        /*00a8*/ 	.word	0xffffffff


	//   ....[6]....
        /*00ac*/ 	.word	0xffffffff


	//   ....[7]....
        /*00b0*/ 	.word	0xffffffff


	//   ....[8]....
        /*00b4*/ 	.word	0xffffffff


	//   ....[9]....
        /*00b8*/ 	.word	0xffffffff


	//   ....[10]....
        /*00bc*/ 	.word	0xffffffff


	//   ....[11]....
        /*00c0*/ 	.word	0xffffffff


	//   ....[12]....
        /*00c4*/ 	.word	0xffffffff


	//   ....[13]....
        /*00c8*/ 	.word	0xffffffff


	//   ....[14]....
        /*00cc*/ 	.word	0xffffffff


	//   ....[15]....
        /*00d0*/ 	.word	0xffffffff


	//   ....[16]....
        /*00d4*/ 	.word	0xffffffff


	//   ....[17]....
        /*00d8*/ 	.word	0xffffffff


	//   ....[18]....
        /*00dc*/ 	.word	0xffffffff


	//   ....[19]....
        /*00e0*/ 	.word	0xffffffff


	//   ....[20]....
        /*00e4*/ 	.word	0xffffffff


	//   ....[21]....
        /*00e8*/ 	.word	0xffffffff


	//   ....[22]....
        /*00ec*/ 	.word	0xffffffff


	//   ....[23]....
        /*00f0*/ 	.word	0xffffffff


	//   ....[24]....
        /*00f4*/ 	.word	0xffffffff


	//   ....[25]....
        /*00f8*/ 	.word	0xffffffff


	//   ....[26]....
        /*00fc*/ 	.word	0xffffffff


	//   ....[27]....
        /*0100*/ 	.word	0xffffffff


	//   ....[28]....
        /*0104*/ 	.word	0xffffffff


	//   ....[29]....
        /*0108*/ 	.word	0xffffffff


	//   ....[30]....
        /*010c*/ 	.word	0xffffffff


	//   ....[31]....
        /*0110*/ 	.word	0xffffffff


	//   ....[32]....
        /*0114*/ 	.word	0xffffffff


	//----- nvinfo : EIATTR_COOP_GROUP_INSTR_OFFSETS
	.align		4
.L_27:
        /*0118*/ 	.byte	0x04, 0x28
        /*011a*/ 	.short	(.L_29 - .L_28)


	//   ....[0]....
.L_28:
        /*011c*/ 	.word	0x00000840


	//   ....[1]....
        /*0120*/ 	.word	0x00000870


	//   ....[2]....
        /*0124*/ 	.word	0x000008b0


	//   ....[3]....
        /*0128*/ 	.word	0x00000b60


	//   ....[4]....
        /*012c*/ 	.word	0x00000b90


	//   ....[5]....
        /*0130*/ 	.word	0x00000bb0


	//   ....[6]....
        /*0134*/ 	.word	0x00000bc0


	//   ....[7]....
        /*0138*/ 	.word	0x00000bf0


	//   ....[8]....
        /*013c*/ 	.word	0x00000c00


	//   ....[9]....
        /*0140*/ 	.word	0x00000c10


	//   ....[10]....
        /*0144*/ 	.word	0x00000dc0


	//   ....[11]....
        /*0148*/ 	.word	0x00000e30


	//   ....[12]....
        /*014c*/ 	.word	0x00000e90


	//   ....[13]....
        /*0150*/ 	.word	0x00000f10


	//   ....[14]....
        /*0154*/ 	.word	0x00001120


	//   ....[15]....
        /*0158*/ 	.word	0x000011f0


	//   ....[16]....
        /*015c*/ 	.word	0x00001250


	//   ....[17]....
        /*0160*/ 	.word	0x000012e0


	//   ....[18]....
        /*0164*/ 	.word	0x00001350


	//   ....[19]....
        /*0168*/ 	.word	0x000013a0


	//   ....[20]....
        /*016c*/ 	.word	0x000013c0


	//   ....[21]....
        /*0170*/ 	.word	0x000013e0


	//   ....[22]....
        /*0174*/ 	.word	0x000013f0


	//   ....[23]....
        /*0178*/ 	.word	0x00001400


	//   ....[24]....
        /*017c*/ 	.word	0x00001650


	//   ....[25]....
        /*0180*/ 	.word	0x00001660


	//   ....[26]....
        /*0184*/ 	.word	0x00001690


	//   ....[27]....
        /*0188*/ 	.word	0x000016d0


	//   ....[28]....
        /*018c*/ 	.word	0x00001810


	//   ....[29]....
        /*0190*/ 	.word	0x00001820


	//   ....[30]....
        /*0194*/ 	.word	0x00001840


	//   ....[31]....
        /*0198*/ 	.word	0x00001930


	//   ....[32]....
        /*019c*/ 	.word	0x00001970


	//----- nvinfo : EIATTR_EXIT_INSTR_OFFSETS
	.align		4
.L_29:
        /*01a0*/ 	.byte	0x04, 0x1c
        /*01a2*/ 	.short	(.L_31 - .L_30)


	//   ....[0]....
.L_30:
        /*01a4*/ 	.word	0x00001ce0


	//   ....[1]....
        /*01a8*/ 	.word	0x00001d30


	//----- nvinfo : EIATTR_REQNTID
	.align		4
.L_31:
        /*01ac*/ 	.byte	0x04, 0x10
        /*01ae*/ 	.short	(.L_33 - .L_32)
.L_32:
        /*01b0*/ 	.word	0x00000100
        /*01b4*/ 	.word	0x00000001
        /*01b8*/ 	.word	0x00000001


	//----- nvinfo : EIATTR_CBANK_PARAM_SIZE
	.align		4
.L_33:
        /*01bc*/ 	.byte	0x03, 0x19
        /*01be*/ 	.short	0x0038


	//----- nvinfo : EIATTR_PARAM_CBANK
	.align		4
        /*01c0*/ 	.byte	0x04, 0x0a
        /*01c2*/ 	.short	(.L_35 - .L_34)
	.align		4
.L_34:
        /*01c4*/ 	.word	index@(.nv.constant0.triton_per_fused_native_group_norm_7)
        /*01c8*/ 	.short	0x0210
        /*01ca*/ 	.short	0x0038


	//----- nvinfo : EIATTR_SW_WAR
	.align		4
.L_35:
        /*01cc*/ 	.byte	0x04, 0x36
        /*01ce*/ 	.short	(.L_37 - .L_36)
.L_36:
        /*01d0*/ 	.word	0x00000008
.L_37:


//--------------------- .nv.callgraph             --------------------------
	.section	.nv.callgraph,"",@"SHT_CUDA_CALLGRAPH"
	.align	4
	.sectionentsize	8
	.align		4
        /*0000*/ 	.word	0x00000000
	.align		4
        /*0004*/ 	.word	0xffffffff
	.align		4
        /*0008*/ 	.word	0x00000000
	.align		4
        /*000c*/ 	.word	0xfffffffe
	.align		4
        /*0010*/ 	.word	0x00000000
	.align		4
        /*0014*/ 	.word	0xfffffffd
	.align		4
        /*0018*/ 	.word	0x00000000
	.align		4
        /*001c*/ 	.word	0xfffffffc


//--------------------- .text.triton_per_fused_native_group_norm_7 --------------------------
	.section	.text.triton_per_fused_native_group_norm_7,"ax",@progbits
	.sectionflags	@"SHF_BARRIERS=1"
	.align	128
        .global         triton_per_fused_native_group_norm_7
        .type           triton_per_fused_native_group_norm_7,@function
        .size           triton_per_fused_native_group_norm_7,(.L_x_1 - triton_per_fused_native_group_norm_7)
        .other          triton_per_fused_native_group_norm_7,@"STO_CUDA_ENTRY STV_DEFAULT"
triton_per_fused_native_group_norm_7:
.text.triton_per_fused_native_group_norm_7:
[----:B------:R-:W0:Y:S01]  /*0000*/  LDC R1, c[0x0][0x28] ;  /* 0x00000a00ff017b82 */ /* 0x000e220000000800 */
[----:B------:R-:W1:Y:S07]  /*0010*/  S2R R29, SR_CTAID.X ;  /* 0x00000000001d7919 */ /* 0x000e6e0000002500 */
[----:B------:R-:W2:Y:S01]  /*0020*/  LDC.64 R16, c[0x0][0x220] ;  /* 0x00008800ff107b82 */ /* 0x000ea20000000a00 */
[----:B------:R-:W-:Y:S02]  /*0030*/  CS2R R8, SRZ ;  /* 0x0000000000087805 */ /* 0x000fe4000001ff00 */
[----:B------:R-:W-:Y:S01]  /*0040*/  CS2R R10, SRZ ;  /* 0x00000000000a7805 */ /* 0x000fe2000001ff00 */
[----:B------:R-:W3:Y:S01]  /*0050*/  S2R R0, SR_TID.X ;  /* 0x0000000000007919 */ /* 0x000ee20000002100 */
[----:B------:R-:W-:-:S02]  /*0060*/  CS2R R12, SRZ ;  /* 0x00000000000c7805 */ /* 0x000fc4000001ff00 */
[----:B------:R-:W-:Y:S01]  /*0070*/  CS2R R14, SRZ ;  /* 0x00000000000e7805 */ /* 0x000fe2000001ff00 */
[----:B------:R-:W-:Y:S01]  /*0080*/  ULDC.64 UR6, c[0x0][0x208] ;  /* 0x0000820000067ab9 */ /* 0x000fe20000000a00 */
[----:B-1----:R-:W-:Y:S02]  /*0090*/  SHF.L.U32 R29, R29, 0x5, RZ ;  /* 0x000000051d1d7819 */ /* 0x002fe400000006ff */
[C---:B---3--:R-:W-:Y:S02]  /*00a0*/  SHF.L.U32 R32, R0.reuse, 0x2, RZ ;  /* 0x0000000200207819 */ /* 0x048fe400000006ff */
[----:B------:R-:W-:Y:S02]  /*00b0*/  LOP3.LUT R35, R0, 0xf8, RZ, 0xc0, !PT ;  /* 0x000000f800237812 */ /* 0x000fe400078ec0ff */
[----:B------:R-:W-:-:S04]  /*00c0*/  LOP3.LUT R4, R29, 0x1c, R32, 0xf8, !PT ;  /* 0x0000001c1d047812 */ /* 0x000fc800078ef820 */
[----:B------:R-:W-:Y:S02]  /*00d0*/  SHF.R.S32.HI R3, RZ, 0x1f, R4 ;  /* 0x0000001fff037819 */ /* 0x000fe40000011404 */
[----:B------:R-:W-:Y:S02]  /*00e0*/  ISETP.GE.AND P0, PT, R4, 0x20, PT ;  /* 0x000000200400780c */ /* 0x000fe40003f06270 */
[----:B------:R-:W-:-:S04]  /*00f0*/  LEA.HI R3, R3, R4, RZ, 0x3 ;  /* 0x0000000403037211 */ /* 0x000fc800078f18ff */
[C---:B------:R-:W-:Y:S02]  /*0100*/  SHF.L.U32 R2, R3.reuse, 0x6, RZ ;  /* 0x0000000603027819 */ /* 0x040fe400000006ff */
[----:B------:R-:W-:Y:S02]  /*0110*/  LOP3.LUT R5, R3, 0xfffffff8, RZ, 0xc0, !PT ;  /* 0xfffffff803057812 */ /* 0x000fe400078ec0ff */
[----:B------:R-:W-:Y:S02]  /*0120*/  LOP3.LUT R6, R2, 0xfffffe00, RZ, 0xc0, !PT ;  /* 0xfffffe0002067812 */ /* 0x000fe400078ec0ff */
[----:B------:R-:W1:Y:S02]  /*0130*/  LDC.64 R2, c[0x0][0x218] ;  /* 0x00008600ff027b82 */ /* 0x000e640000000a00 */
[----:B------:R-:W-:Y:S02]  /*0140*/  IADD3 R6, R6, R4, -R5 ;  /* 0x0000000406067210 */ /* 0x000fe40007ffe805 */
[----:B------:R-:W-:-:S02]  /*0150*/  CS2R R4, SRZ ;  /* 0x0000000000047805 */ /* 0x000fc4000001ff00 */
[----:B------:R-:W-:Y:S02]  /*0160*/  IADD3 R35, R35, R6, RZ ;  /* 0x0000000623237210 */ /* 0x000fe40007ffe0ff */
[----:B------:R-:W-:Y:S02]  /*0170*/  CS2R R6, SRZ ;  /* 0x0000000000067805 */ /* 0x000fe4000001ff00 */
[----:B------:R-:W-:Y:S01]  /*0180*/  IADD3 R25, R35, 0x100, RZ ;  /* 0x0000010023197810 */ /* 0x000fe20007ffe0ff */
[----:B--2---:R-:W-:-:S04]  /*0190*/  IMAD.WIDE R22, R35, 0x4, R16 ;  /* 0x0000000423167825 */ /* 0x004fc800078e0210 */
[----:B------:R-:W-:Y:S01]  /*01a0*/  IMAD.WIDE R36, R25, 0x4, R16 ;  /* 0x0000000419247825 */ /* 0x000fe200078e0210 */
[----:B------:R-:W2:Y:S04]  /*01b0*/  @!P0 LDG.E.128 R8, desc[UR6][R22.64] ;  /* 0x0000000616088981 */ /* 0x000ea8000c1e1d00 */
[----:B------:R3:W4:Y:S01]  /*01c0*/  @!P0 LDG.E.128 R12, desc[UR6][R36.64] ;  /* 0x00000006240c8981 */ /* 0x000722000c1e1d00 */
[--C-:B-1----:R-:W-:Y:S01]  /*01d0*/  IMAD.WIDE R26, R35, 0x4, R2.reuse ;  /* 0x00000004231a7825 */ /* 0x102fe200078e0202 */
[----:B------:R-:W-:Y:S02]  /*01e0*/  CS2R R16, SRZ ;  /* 0x0000000000107805 */ /* 0x000fe4000001ff00 */
[----:B------:R-:W-:Y:S02]  /*01f0*/  CS2R R18, SRZ ;  /* 0x0000000000127805 */ /* 0x000fe4000001ff00 */
[----:B------:R1:W5:Y:S01]  /*0200*/  @!P0 LDG.E.128 R4, desc[UR6][R26.64] ;  /* 0x000000061a048981 */ /* 0x000362000c1e1d00 */
[----:B---3--:R-:W-:-:S02]  /*0210*/  IMAD.WIDE R36, R25, 0x4, R2 ;  /* 0x0000000419247825 */ /* 0x008fc400078e0202 */
[----:B------:R-:W3:Y:S03]  /*0220*/  LDC.64 R2, c[0x0][0x210] ;  /* 0x00008400ff027b82 */ /* 0x000ee60000000a00 */
[----:B------:R-:W5:Y:S01]  /*0230*/  @!P0 LDG.E.128 R16, desc[UR6][R36.64] ;  /* 0x0000000624108981 */ /* 0x000f62000c1e1d00 */
[----:B------:R-:W-:Y:S02]  /*0240*/  CS2R R20, SRZ ;  /* 0x0000000000147805 */ /* 0x000fe4000001ff00 */
[----:B------:R-:W-:Y:S02]  /*0250*/  CS2R R22, SRZ ;  /* 0x0000000000167805 */ /* 0x000fe4000001ff00 */
[----:B-1----:R-:W-:Y:S01]  /*0260*/  CS2R R26, SRZ ;  /* 0x00000000001a7805 */ /* 0x002fe2000001ff00 */
[----:B---3--:R-:W-:-:S04]  /*0270*/  IMAD.WIDE R34, R35, 0x4, R2 ;  /* 0x0000000423227825 */ /* 0x008fc800078e0202 */
[----:B------:R-:W-:Y:S01]  /*0280*/  IMAD.WIDE R2, R25, 0x4, R2 ;  /* 0x0000000419027825 */ /* 0x000fe200078e0202 */
[----:B------:R-:W-:Y:S01]  /*0290*/  CS2R R24, SRZ ;  /* 0x0000000000187805 */ /* 0x000fe2000001ff00 */
[----:B------:R1:W3:Y:S05]  /*02a0*/  @!P0 LDG.E.128 R20, desc[UR6][R34.64] ;  /* 0x0000000622148981 */ /* 0x0002ea000c1e1d00 */
[----:B------:R1:W3:Y:S01]  /*02b0*/  @!P0 LDG.E.128 R24, desc[UR6][R2.64] ;  /* 0x0000000602188981 */ /* 0x0002e2000c1e1d00 */
[----:B------:R-:W1:Y:S01]  /*02c0*/  S2UR UR5, SR_CgaCtaId ;  /* 0x00000000000579c3 */ /* 0x000e620000008800 */
[----:B------:R-:W-:Y:S01]  /*02d0*/  LOP3.LUT R32, R32, 0x1c, RZ, 0xc0, !PT ;  /* 0x0000001c20207812 */ /* 0x000fe200078ec0ff */
[----:B------:R-:W-:-:S02]  /*02e0*/  UMOV UR4, 0x400 ;  /* 0x0000040000047882 */ /* 0x000fc40000000000 */
[----:B01----:R-:W-:Y:S01]  /*02f0*/  UPRMT UR4, UR5, 0x654, UR4 ;  /* 0x0000065405047896 */ /* 0x003fe20008000004 */
[----:B--2---:R-:W-:Y:S02]  /*0300*/  SEL R8, R8, RZ, !P0 ;  /* 0x000000ff08087207 */ /* 0x004fe40004000000 */
[----:B----4-:R-:W-:Y:S02]  /*0310*/  SEL R12, R12, RZ, !P0 ;  /* 0x000000ff0c0c7207 */ /* 0x010fe40004000000 */
[----:B------:R-:W-:Y:S02]  /*0320*/  FSEL R8, R8, RZ, !P0 ;  /* 0x000000ff08087208 */ /* 0x000fe40004000000 */
[----:B------:R-:W-:Y:S02]  /*0330*/  FSEL R33, R12, RZ, !P0 ;  /* 0x000000ff0c217208 */ /* 0x000fe40004000000 */
[----:B-----5:R-:W-:-:S03]  /*0340*/  SEL R12, R4, RZ, !P0 ;  /* 0x000000ff040c7207 */ /* 0x020fc60004000000 */
[----:B------:R-:W-:Y:S01]  /*0350*/  FADD R4, R8, R33 ;  /* 0x0000002108047221 */ /* 0x000fe20000000000 */
[----:B------:R-:W-:-:S04]  /*0360*/  SEL R5, R5, RZ, !P0 ;  /* 0x000000ff05057207 */ /* 0x000fc80004000000 */
[----:B------:R-:W-:Y:S02]  /*0370*/  FSETP.GEU.AND P3, PT, |R4|, 1.175494350822287508e-38, PT ;  /* 0x008000000400780b */ /* 0x000fe40003f6e200 */
[----:B------:R-:W-:Y:S02]  /*0380*/  SEL R35, R16, RZ, !P0 ;  /* 0x000000ff10237207 */ /* 0x000fe40004000000 */
[----:B------:R-:W-:Y:S01]  /*0390*/  SEL R16, R17, RZ, !P0 ;  /* 0x000000ff11107207 */ /* 0x000fe20004000000 */
[C---:B------:R-:W-:Y:S01]  /*03a0*/  FMUL R17, R4.reuse, 0.25 ;  /* 0x3e80000004117820 */ /* 0x040fe20000400000 */
[----:B------:R-:W-:Y:S02]  /*03b0*/  FSETP.GT.AND P2, PT, |R4|, 8.50705917302346158658e+37, PT ;  /* 0x7e8000000400780b */ /* 0x000fe40003f44200 */
[----:B------:R-:W-:Y:S01]  /*03c0*/  SEL R3, R18, RZ, !P0 ;  /* 0x000000ff12037207 */ /* 0x000fe20004000000 */
[----:B------:R-:W-:Y:S01]  /*03d0*/  FADD R5, R5, R16 ;  /* 0x0000001005057221 */ /* 0x000fe20000000000 */
[----:B------:R-:W-:-:S02]  /*03e0*/  FSEL R17, R17, R4, P2 ;  /* 0x0000000411117208 */ /* 0x000fc40001000000 */
[----:B------:R-:W-:Y:S02]  /*03f0*/  SEL R18, R9, RZ, !P0 ;  /* 0x000000ff09127207 */ /* 0x000fe40004000000 */
[----:B------:R-:W-:Y:S02]  /*0400*/  SEL R16, R13, RZ, !P0 ;  /* 0x000000ff0d107207 */ /* 0x000fe40004000000 */
[----:B------:R-:W-:Y:S01]  /*0410*/  SEL R6, R6, RZ, !P0 ;  /* 0x000000ff06067207 */ /* 0x000fe20004000000 */
[----:B------:R-:W-:Y:S01]  /*0420*/  @!P3 FMUL R17, R17, 16777216 ;  /* 0x4b8000001111b820 */ /* 0x000fe20000400000 */
[----:B------:R-:W-:Y:S02]  /*0430*/  SEL R7, R7, RZ, !P0 ;  /* 0x000000ff07077207 */ /* 0x000fe40004000000 */
[----:B------:R-:W-:Y:S02]  /*0440*/  SEL R2, R19, RZ, !P0 ;  /* 0x000000ff13027207 */ /* 0x000fe40004000000 */
[----:B------:R-:W-:-:S02]  /*0450*/  FSEL R13, R18, RZ, !P0 ;  /* 0x000000ff120d7208 */ /* 0x000fc40004000000 */
[----:B------:R-:W-:Y:S01]  /*0460*/  FSEL R16, R16, RZ, !P0 ;  /* 0x000000ff10107208 */ /* 0x000fe20004000000 */
[----:B------:R-:W-:Y:S01]  /*0470*/  FADD R9, R6, R3 ;  /* 0x0000000306097221 */ /* 0x000fe20000000000 */
[----:B------:R-:W-:Y:S01]  /*0480*/  FADD R7, R7, R2 ;  /* 0x0000000207077221 */ /* 0x000fe20000000000 */
[----:B------:R0:W1:Y:S01]  /*0490*/  MUFU.RCP R6, R17 ;  /* 0x0000001100067308 */ /* 0x0000620000001000 */
[----:B------:R-:W-:Y:S01]  /*04a0*/  SEL R10, R10, RZ, !P0 ;  /* 0x000000ff0a0a7207 */ /* 0x000fe20004000000 */
[----:B------:R-:W-:Y:S01]  /*04b0*/  FADD R2, R13, R16 ;  /* 0x000000100d027221 */ /* 0x000fe20000000000 */
[----:B------:R-:W-:Y:S01]  /*04c0*/  SEL R19, R14, RZ, !P0 ;  /* 0x000000ff0e137207 */ /* 0x000fe20004000000 */
[----:B------:R-:W-:Y:S01]  /*04d0*/  @P2 FMUL R33, R33, 0.25 ;  /* 0x3e80000021212820 */ /* 0x000fe20000400000 */
[----:B------:R-:W-:Y:S01]  /*04e0*/  SEL R11, R11, RZ, !P0 ;  /* 0x000000ff0b0b7207 */ /* 0x000fe20004000000 */
[----:B------:R-:W-:Y:S01]  /*04f0*/  FMUL R3, R2, 0.25 ;  /* 0x3e80000002037820 */ /* 0x000fe20000400000 */
[----:B------:R-:W-:-:S02]  /*0500*/  FSEL R14, R10, RZ, !P0 ;  /* 0x000000ff0a0e7208 */ /* 0x000fc40004000000 */
[----:B------:R-:W-:Y:S02]  /*0510*/  FSEL R19, R19, RZ, !P0 ;  /* 0x000000ff13137208 */ /* 0x000fe40004000000 */
[----:B------:R-:W-:Y:S02]  /*0520*/  FSETP.GT.AND P2, PT, |R2|, 8.50705917302346158658e+37, PT ;  /* 0x7e8000000200780b */ /* 0x000fe40003f44200 */
[----:B------:R-:W-:Y:S01]  /*0530*/  SEL R15, R15, RZ, !P0 ;  /* 0x000000ff0f0f7207 */ /* 0x000fe20004000000 */
[----:B------:R-:W-:Y:S01]  /*0540*/  @!P3 FMUL R33, R33, 16777216 ;  /* 0x4b8000002121b820 */ /* 0x000fe20000400000 */
[----:B------:R-:W-:Y:S02]  /*0550*/  FSEL R10, R11, RZ, !P0 ;  /* 0x000000ff0b0a7208 */ /* 0x000fe40004000000 */
[----:B0-----:R-:W-:Y:S01]  /*0560*/  FSEL R17, R3, R2, P2 ;  /* 0x0000000203117208 */ /* 0x001fe20001000000 */
[----:B------:R-:W-:Y:S01]  /*0570*/  FADD R3, R14, R19 ;  /* 0x000000130e037221 */ /* 0x000fe20000000000 */
[----:B------:R-:W-:Y:S01]  /*0580*/  FSEL R11, R15, RZ, !P0 ;  /* 0x000000ff0f0b7208 */ /* 0x000fe20004000000 */
[----:B-1----:R-:W-:Y:S01]  /*0590*/  FMUL R33, R6, R33 ;  /* 0x0000002106217220 */ /* 0x002fe20000400000 */
[----:B------:R-:W-:-:S02]  /*05a0*/  FSETP.GEU.AND P1, PT, |R2|, 1.175494350822287508e-38, PT ;  /* 0x008000000200780b */ /* 0x000fc40003f2e200 */
[C---:B------:R-:W-:Y:S01]  /*05b0*/  FSETP.GEU.AND P5, PT, |R3|.reuse, 1.175494350822287508e-38, PT ;  /* 0x008000000300780b */ /* 0x040fe20003fae200 */
[----:B------:R-:W-:Y:S01]  /*05c0*/  FADD R6, R10, R11 ;  /* 0x0000000b0a067221 */ /* 0x000fe20000000000 */
[C---:B------:R-:W-:Y:S01]  /*05d0*/  FMUL R18, R3.reuse, 0.25 ;  /* 0x3e80000003127820 */ /* 0x040fe20000400000 */
[----:B------:R-:W-:Y:S01]  /*05e0*/  FSETP.GT.AND P3, PT, |R3|, 8.50705917302346158658e+37, PT ;  /* 0x7e8000000300780b */ /* 0x000fe20003f64200 */
[----:B------:R-:W-:Y:S02]  /*05f0*/  FADD R12, R12, R35 ;  /* 0x000000230c0c7221 */ /* 0x000fe40000000000 */
[C---:B------:R-:W-:Y:S01]  /*0600*/  FSETP.GEU.AND P6, PT, |R6|.reuse, 1.175494350822287508e-38, PT ;  /* 0x008000000600780b */ /* 0x040fe20003fce200 */
[----:B------:R-:W-:Y:S01]  /*0610*/  FMUL R35, R6, 0.25 ;  /* 0x3e80000006237820 */ /* 0x000fe20000400000 */
[----:B------:R-:W-:Y:S02]  /*0620*/  FSEL R18, R18, R3, P3 ;  /* 0x0000000312127208 */ /* 0x000fe40001800000 */
[----:B------:R-:W-:Y:S01]  /*0630*/  FSETP.GT.AND P4, PT, |R6|, 8.50705917302346158658e+37, PT ;  /* 0x7e8000000600780b */ /* 0x000fe20003f84200 */
[----:B------:R-:W-:-:S02]  /*0640*/  @!P1 FMUL R17, R17, 16777216 ;  /* 0x4b80000011119820 */ /* 0x000fc40000400000 */
[----:B------:R-:W-:Y:S01]  /*0650*/  @!P5 FMUL R18, R18, 16777216 ;  /* 0x4b8000001212d820 */ /* 0x000fe20000400000 */
[----:B------:R-:W-:Y:S01]  /*0660*/  FSEL R34, R35, R6, P4 ;  /* 0x0000000623227208 */ /* 0x000fe20002000000 */
[----:B------:R3:W0:Y:S04]  /*0670*/  MUFU.RCP R15, R17 ;  /* 0x00000011000f7308 */ /* 0x0006280000001000 */
[----:B------:R-:W-:-:S04]  /*0680*/  @!P6 FMUL R34, R34, 16777216 ;  /* 0x4b8000002222e820 */ /* 0x000fc80000400000 */
[----:B------:R-:W1:Y:S01]  /*0690*/  MUFU.RCP R18, R18 ;  /* 0x0000001200127308 */ /* 0x000e620000001000 */
[----:B---3--:R-:W-:Y:S02]  /*06a0*/  SEL R17, R20, RZ, !P0 ;  /* 0x000000ff14117207 */ /* 0x008fe40004000000 */
[----:B------:R-:W-:Y:S01]  /*06b0*/  SEL R24, R24, RZ, !P0 ;  /* 0x000000ff18187207 */ /* 0x000fe20004000000 */
[----:B------:R-:W-:Y:S01]  /*06c0*/  @P2 FMUL R16, R16, 0.25 ;  /* 0x3e80000010102820 */ /* 0x000fe20000400000 */
[----:B------:R-:W-:Y:S01]  /*06d0*/  SEL R20, R21, RZ, !P0 ;  /* 0x000000ff15147207 */ /* 0x000fe20004000000 */
[----:B------:R-:W-:Y:S02]  /*06e0*/  @P3 FMUL R19, R19, 0.25 ;  /* 0x3e80000013133820 */ /* 0x000fe40000400000 */
[----:B------:R-:W2:Y:S01]  /*06f0*/  MUFU.RCP R34, R34 ;  /* 0x0000002200227308 */ /* 0x000ea20000001000 */
[----:B------:R-:W-:Y:S02]  /*0700*/  SEL R21, R25, RZ, !P0 ;  /* 0x000000ff19157207 */ /* 0x000fe40004000000 */
[----:B------:R-:W-:-:S02]  /*0710*/  FSEL R17, R17, RZ, !P0 ;  /* 0x000000ff11117208 */ /* 0x000fc40004000000 */
[----:B------:R-:W-:Y:S01]  /*0720*/  FSEL R24, R24, RZ, !P0 ;  /* 0x000000ff18187208 */ /* 0x000fe20004000000 */
[----:B------:R-:W-:Y:S01]  /*0730*/  @!P1 FMUL R16, R16, 16777216 ;  /* 0x4b80000010109820 */ /* 0x000fe20000400000 */
[----:B------:R-:W-:Y:S01]  /*0740*/  FSEL R20, R20, RZ, !P0 ;  /* 0x000000ff14147208 */ /* 0x000fe20004000000 */
[----:B------:R-:W-:Y:S01]  /*0750*/  @!P5 FMUL R19, R19, 16777216 ;  /* 0x4b8000001313d820 */ /* 0x000fe20000400000 */
[----:B------:R-:W-:Y:S01]  /*0760*/  FSEL R21, R21, RZ, !P0 ;  /* 0x000000ff15157208 */ /* 0x000fe20004000000 */
[----:B------:R-:W-:Y:S01]  /*0770*/  @P4 FMUL R11, R11, 0.25 ;  /* 0x3e8000000b0b4820 */ /* 0x000fe20000400000 */
[----:B------:R-:W-:Y:S01]  /*0780*/  FADD R24, -R17, R24 ;  /* 0x0000001811187221 */ /* 0x000fe20000000100 */
[----:B------:R-:W-:Y:S01]  /*0790*/  FSETP.NEU.AND P1, PT, R4, RZ, PT ;  /* 0x000000ff0400720b */ /* 0x000fe20003f2d000 */
[----:B0-----:R-:W-:Y:S01]  /*07a0*/  FMUL R15, R15, R16 ;  /* 0x000000100f0f7220 */ /* 0x001fe20000400000 */
[----:B-1----:R-:W-:Y:S01]  /*07b0*/  FMUL R16, R18, R19 ;  /* 0x0000001312107220 */ /* 0x002fe20000400000 */
[----:B------:R-:W-:Y:S01]  /*07c0*/  @!P6 FMUL R11, R11, 16777216 ;  /* 0x4b8000000b0be820 */ /* 0x000fe20000400000 */
[----:B------:R-:W-:Y:S01]  /*07d0*/  FADD R19, -R20, R21 ;  /* 0x0000001514137221 */ /* 0x000fe20000000100 */
[----:B------:R-:W-:Y:S01]  /*07e0*/  FMUL R21, R24, R24 ;  /* 0x0000001818157220 */ /* 0x000fe20000400000 */
[----:B------:R-:W-:Y:S01]  /*07f0*/  FSEL R33, R33, RZ, P1 ;  /* 0x000000ff21217208 */ /* 0x000fe20000800000 */
[----:B--2---:R-:W-:Y:S01]  /*0800*/  FMUL R11, R34, R11 ;  /* 0x0000000b220b7220 */ /* 0x004fe20000400000 */
[----:B------:R-:W-:Y:S01]  /*0810*/  FMUL R34, R19, R19 ;  /* 0x0000001313227220 */ /* 0x000fe20000400000 */
[----:B------:R-:W-:-:S02]  /*0820*/  FMUL R18, R8, R21 ;  /* 0x0000001508127220 */ /* 0x000fc40000400000 */
[----:B------:R-:W-:Y:S02]  /*0830*/  FFMA R8, R24, R33, R17 ;  /* 0x0000002118087223 */ /* 0x000fe40000000011 */
[----:B------:R-:W0:Y:S01]  /*0840*/  SHFL.BFLY PT, R17, R2, 0x10, 0x1f ;  /* 0x0e001f0002117f89 */ /* 0x000e2200000e0000 */
[----:B------:R-:W-:Y:S01]  /*0850*/  FMUL R21, R13, R34 ;  /* 0x000000220d157220 */ /* 0x000fe20000400000 */
[----:B------:R-:W-:Y:S02]  /*0860*/  FSEL R12, R12, RZ, !P0 ;  /* 0x000000ff0c0c7208 */ /* 0x000fe40004000000 */
[----:B------:R-:W1:Y:S01]  /*0870*/  SHFL.BFLY PT, R13, R4, 0x10, 0x1f ;  /* 0x0e001f00040d7f89 */ /* 0x000e6200000e0000 */
[----:B------:R-:W-:Y:S02]  /*0880*/  SEL R22, R22, RZ, !P0 ;  /* 0x000000ff16167207 */ /* 0x000fe40004000000 */
[----:B------:R-:W-:Y:S01]  /*0890*/  FFMA R12, R33, R18, R12 ;  /* 0x00000012210c7223 */ /* 0x000fe2000000000c */
[----:B------:R-:W-:Y:S01]  /*08a0*/  SEL R25, R26, RZ, !P0 ;  /* 0x000000ff1a197207 */ /* 0x000fe20004000000 */
[----:B------:R-:W2:Y:S01]  /*08b0*/  SHFL.BFLY PT, R18, R3, 0x10, 0x1f ;  /* 0x0e001f0003127f89 */ /* 0x000ea200000e0000 */
[----:B------:R-:W-:-:S02]  /*08c0*/  FSEL R22, R22, RZ, !P0 ;  /* 0x000000ff16167208 */ /* 0x000fc40004000000 */
[----:B------:R-:W-:Y:S02]  /*08d0*/  FSEL R25, R25, RZ, !P0 ;  /* 0x000000ff19197208 */ /* 0x000fe40004000000 */
[----:B------:R-:W-:Y:S02]  /*08e0*/  FSETP.NEU.AND P1, PT, R2, RZ, PT ;  /* 0x000000ff0200720b */ /* 0x000fe40003f2d000 */
[----:B------:R-:W-:Y:S01]  /*08f0*/  FSEL R5, R5, RZ, !P0 ;  /* 0x000000ff05057208 */ /* 0x000fe20004000000 */
[----:B------:R-:W-:Y:S01]  /*0900*/  FADD R25, -R22, R25 ;  /* 0x0000001916197221 */ /* 0x000fe20000000100 */
[----:B------:R-:W-:Y:S02]  /*0910*/  FSEL R24, R15, RZ, P1 ;  /* 0x000000ff0f187208 */ /* 0x000fe40000800000 */
[----:B------:R-:W-:Y:S01]  /*0920*/  FSETP.NEU.AND P1, PT, R3, RZ, PT ;  /* 0x000000ff0300720b */ /* 0x000fe20003f2d000 */
[----:B------:R-:W-:Y:S01]  /*0930*/  FMUL R33, R25, R25 ;  /* 0x0000001919217220 */ /* 0x000fe20000400000 */
[----:B------:R-:W-:Y:S01]  /*0940*/  SEL R23, R23, RZ, !P0 ;  /* 0x000000ff17177207 */ /* 0x000fe20004000000 */
[----:B------:R-:W-:Y:S01]  /*0950*/  FFMA R15, R19, R24, R20 ;  /* 0x00000018130f7223 */ /* 0x000fe20000000014 */
[----:B------:R-:W-:Y:S01]  /*0960*/  SEL R27, R27, RZ, !P0 ;  /* 0x000000ff1b1b7207 */ /* 0x000fe20004000000 */
[----:B------:R-:W-:Y:S01]  /*0970*/  FFMA R19, R24, R21, R5 ;  /* 0x0000001518137223 */ /* 0x000fe20000000005 */
[----:B------:R-:W-:Y:S01]  /*0980*/  FSEL R20, R9, RZ, !P0 ;  /* 0x000000ff09147208 */ /* 0x000fe20004000000 */
[----:B0-----:R-:W-:Y:S01]  /*0990*/  FADD R9, R2, R17 ;  /* 0x0000001102097221 */ /* 0x001fe20000000000 */
[----:B------:R-:W-:Y:S01]  /*09a0*/  FSEL R21, R16, RZ, P1 ;  /* 0x000000ff10157208 */ /* 0x000fe20000800000 */
[----:B------:R-:W-:Y:S01]  /*09b0*/  FMUL R14, R14, R33 ;  /* 0x000000210e0e7220 */ /* 0x000fe20000400000 */
[----:B------:R-:W-:Y:S01]  /*09c0*/  FSEL R23, R23, RZ, !P0 ;  /* 0x000000ff17177208 */ /* 0x000fe20004000000 */
[----:B-1----:R-:W-:Y:S01]  /*09d0*/  FADD R5, R4, R13 ;  /* 0x0000000d04057221 */ /* 0x002fe20000000000 */
[----:B------:R-:W-:Y:S01]  /*09e0*/  FSEL R24, R27, RZ, !P0 ;  /* 0x000000ff1b187208 */ /* 0x000fe20004000000 */
[----:B------:R-:W-:Y:S01]  /*09f0*/  FFMA R20, R21, R14, R20 ;  /* 0x0000000e15147223 */ /* 0x000fe20000000014 */
[----:B------:R-:W-:Y:S01]  /*0a00*/  FSETP.GEU.AND P5, PT, |R9|, 1.175494350822287508e-38, PT ;  /* 0x008000000900780b */ /* 0x000fe20003fae200 */
[----:B------:R-:W-:Y:S01]  /*0a10*/  FFMA R16, R25, R21, R22 ;  /* 0x0000001519107223 */ /* 0x000fe20000000016 */
[----:B------:R-:W-:Y:S01]  /*0a20*/  FSEL R14, R7, RZ, !P0 ;  /* 0x000000ff070e7208 */ /* 0x000fe20004000000 */
[----:B------:R-:W-:Y:S01]  /*0a30*/  FADD R22, -R23, R24 ;  /* 0x0000001817167221 */ /* 0x000fe20000000100 */
[----:B------:R-:W-:Y:S01]  /*0a40*/  FSETP.GEU.AND P4, PT, |R5|, 1.175494350822287508e-38, PT ;  /* 0x008000000500780b */ /* 0x000fe20003f8e200 */
[----:B--2---:R-:W-:Y:S01]  /*0a50*/  FADD R7, R3, R18 ;  /* 0x0000001203077221 */ /* 0x004fe20000000000 */
[C---:B------:R-:W-:Y:S01]  /*0a60*/  FMUL R26, R9.reuse, 0.25 ;  /* 0x3e800000091a7820 */ /* 0x040fe20000400000 */
[----:B------:R-:W-:Y:S01]  /*0a70*/  FSETP.GT.AND P1, PT, |R9|, 8.50705917302346158658e+37, PT ;  /* 0x7e8000000900780b */ /* 0x000fe20003f24200 */
[C---:B------:R-:W-:Y:S01]  /*0a80*/  FMUL R24, R5.reuse, 0.25 ;  /* 0x3e80000005187820 */ /* 0x040fe20000400000 */
[----:B------:R-:W-:Y:S01]  /*0a90*/  FSETP.NEU.AND P3, PT, R6, RZ, PT ;  /* 0x000000ff0600720b */ /* 0x000fe20003f6d000 */
[----:B------:R-:W-:Y:S01]  /*0aa0*/  FMUL R21, R22, R22 ;  /* 0x0000001616157220 */ /* 0x000fe20000400000 */
[----:B------:R-:W-:Y:S01]  /*0ab0*/  FSETP.GT.AND P0, PT, |R5|, 8.50705917302346158658e+37, PT ;  /* 0x7e8000000500780b */ /* 0x000fe20003f04200 */
[C---:B------:R-:W-:Y:S01]  /*0ac0*/  FMUL R34, R7.reuse, 0.25 ;  /* 0x3e80000007227820 */ /* 0x040fe20000400000 */
[----:B------:R-:W-:-:S02]  /*0ad0*/  FSETP.GEU.AND P6, PT, |R7|, 1.175494350822287508e-38, PT ;  /* 0x008000000700780b */ /* 0x000fc40003fce200 */
[----:B------:R-:W-:Y:S02]  /*0ae0*/  FSEL R26, R26, R9, P1 ;  /* 0x000000091a1a7208 */ /* 0x000fe40000800000 */
[----:B------:R-:W-:Y:S01]  /*0af0*/  FSETP.GT.AND P2, PT, |R7|, 8.50705917302346158658e+37, PT ;  /* 0x7e8000000700780b */ /* 0x000fe20003f44200 */
[----:B------:R-:W-:Y:S01]  /*0b00*/  FMUL R21, R10, R21 ;  /* 0x000000150a157220 */ /* 0x000fe20000400000 */
[----:B------:R-:W-:Y:S02]  /*0b10*/  FSEL R11, R11, RZ, P3 ;  /* 0x000000ff0b0b7208 */ /* 0x000fe40001800000 */
[----:B------:R-:W-:Y:S01]  /*0b20*/  FSEL R24, R24, R5, P0 ;  /* 0x0000000518187208 */ /* 0x000fe20000000000 */
[----:B------:R-:W-:Y:S01]  /*0b30*/  @!P5 FMUL R26, R26, 16777216 ;  /* 0x4b8000001a1ad820 */ /* 0x000fe20000400000 */
[----:B------:R-:W-:Y:S01]  /*0b40*/  FSEL R35, R34, R7, P2 ;  /* 0x0000000722237208 */ /* 0x000fe20001000000 */
[----:B------:R-:W-:Y:S01]  /*0b50*/  FFMA R10, R22, R11, R23 ;  /* 0x0000000b160a7223 */ /* 0x000fe20000000017 */
[----:B------:R-:W0:Y:S01]  /*0b60*/  SHFL.BFLY PT, R34, R19, 0x10, 0x1f ;  /* 0x0e001f0013227f89 */ /* 0x000e2200000e0000 */
[----:B------:R-:W-:Y:S01]  /*0b70*/  @!P4 FMUL R24, R24, 16777216 ;  /* 0x4b8000001818c820 */ /* 0x000fe20000400000 */
[----:B------:R-:W-:-:S02]  /*0b80*/  FFMA R14, R11, R21, R14 ;  /* 0x000000150b0e7223 */ /* 0x000fc4000000000e */
[----:B------:R-:W1:Y:S01]  /*0b90*/  SHFL.BFLY PT, R27, R20, 0x10, 0x1f ;  /* 0x0e001f00141b7f89 */ /* 0x000e6200000e0000 */
[----:B------:R-:W2:Y:S03]  /*0ba0*/  MUFU.RCP R26, R26 ;  /* 0x0000001a001a7308 */ /* 0x000ea60000001000 */
[----:B------:R-:W3:Y:S04]  /*0bb0*/  SHFL.BFLY PT, R22, R15, 0x10, 0x1f ;  /* 0x0e001f000f167f89 */ /* 0x000ee800000e0000 */
[----:B------:R-:W4:Y:S01]  /*0bc0*/  SHFL.BFLY PT, R21, R16, 0x10, 0x1f ;  /* 0x0e001f0010157f89 */ /* 0x000f2200000e0000 */
[----:B------:R-:W-:Y:S01]  /*0bd0*/  @!P6 FMUL R35, R35, 16777216 ;  /* 0x4b8000002323e820 */ /* 0x000fe20000400000 */
[----:B------:R-:W5:Y:S02]  /*0be0*/  MUFU.RCP R24, R24 ;  /* 0x0000001800187308 */ /* 0x000f640000001000 */
[----:B------:R-:W1:Y:S04]  /*0bf0*/  SHFL.BFLY PT, R33, R12, 0x10, 0x1f ;  /* 0x0e001f000c217f89 */ /* 0x000e6800000e0000 */
[----:B------:R-:W4:Y:S04]  /*0c00*/  SHFL.BFLY PT, R23, R8, 0x10, 0x1f ;  /* 0x0e001f0008177f89 */ /* 0x000f2800000e0000 */
[----:B------:R-:W4:Y:S01]  /*0c10*/  SHFL.BFLY PT, R11, R6, 0x10, 0x1f ;  /* 0x0e001f00060b7f89 */ /* 0x000f2200000e0000 */
[----:B------:R-:W-:Y:S01]  /*0c20*/  @P1 FMUL R17, R17, 0.25 ;  /* 0x3e80000011111820 */ /* 0x000fe20000400000 */
[----:B------:R-:W3:Y:S01]  /*0c30*/  MUFU.RCP R35, R35 ;  /* 0x0000002300237308 */ /* 0x000ee20000001000 */
[----:B------:R-:W-:-:S02]  /*0c40*/  @P0 FMUL R13, R13, 0.25 ;  /* 0x3e8000000d0d0820 */ /* 0x000fc40000400000 */
[----:B------:R-:W-:Y:S02]  /*0c50*/  @!P5 FMUL R17, R17, 16777216 ;  /* 0x4b8000001111d820 */ /* 0x000fe40000400000 */
[----:B------:R-:W-:Y:S01]  /*0c60*/  @!P4 FMUL R13, R13, 16777216 ;  /* 0x4b8000000d0dc820 */ /* 0x000fe20000400000 */
[----:B------:R-:W-:Y:S01]  /*0c70*/  @P2 FMUL R18, R18, 0.25 ;  /* 0x3e80000012122820 */ /* 0x000fe20000400000 */
[----:B--2---:R-:W-:Y:S01]  /*0c80*/  FMUL R25, R26, R17 ;  /* 0x000000111a197220 */ /* 0x004fe20000400000 */
[----:B------:R-:W-:Y:S01]  /*0c90*/  FSETP.NEU.AND P1, PT, R9, RZ, PT ;  /* 0x000000ff0900720b */ /* 0x000fe20003f2d000 */
[----:B-----5:R-:W-:Y:S01]  /*0ca0*/  FMUL R24, R24, R13 ;  /* 0x0000000d18187220 */ /* 0x020fe20000400000 */
[----:B------:R-:W-:Y:S01]  /*0cb0*/  @!P6 FMUL R18, R18, 16777216 ;  /* 0x4b8000001212e820 */ /* 0x000fe20000400000 */
[----:B------:R-:W2:Y:S01]  /*0cc0*/  S2R R13, SR_TID.X ;  /* 0x00000000000d7919 */ /* 0x000ea20000002100 */
[----:B0-----:R-:W-:Y:S01]  /*0cd0*/  FADD R19, R19, R34 ;  /* 0x0000002213137221 */ /* 0x001fe20000000000 */
[----:B------:R-:W-:Y:S01]  /*0ce0*/  FSETP.NEU.AND P0, PT, R5, RZ, PT ;  /* 0x000000ff0500720b */ /* 0x000fe20003f0d000 */
[----:B-1----:R-:W-:Y:S01]  /*0cf0*/  FADD R20, R20, R27 ;  /* 0x0000001b14147221 */ /* 0x002fe20000000000 */
[----:B------:R-:W-:Y:S01]  /*0d00*/  FSEL R34, R25, RZ, P1 ;  /* 0x000000ff19227208 */ /* 0x000fe20000800000 */
[----:B---3--:R-:W-:Y:S01]  /*0d10*/  FADD R22, -R15, R22 ;  /* 0x000000160f167221 */ /* 0x008fe20000000100 */
[----:B----4-:R-:W-:Y:S01]  /*0d20*/  FADD R27, -R16, R21 ;  /* 0x00000015101b7221 */ /* 0x010fe20000000100 */
[----:B------:R-:W-:Y:S01]  /*0d30*/  FMUL R26, R35, R18 ;  /* 0x00000012231a7220 */ /* 0x000fe20000400000 */
[----:B------:R-:W-:Y:S01]  /*0d40*/  FSETP.NEU.AND P2, PT, R7, RZ, PT ;  /* 0x000000ff0700720b */ /* 0x000fe20003f4d000 */
[----:B------:R-:W-:Y:S01]  /*0d50*/  FADD R17, R12, R33 ;  /* 0x000000210c117221 */ /* 0x000fe20000000000 */
[----:B------:R-:W-:Y:S01]  /*0d60*/  FSEL R24, R24, RZ, P0 ;  /* 0x000000ff18187208 */ /* 0x000fe20000000000 */
[----:B------:R-:W-:Y:S01]  /*0d70*/  FADD R25, -R8, R23 ;  /* 0x0000001708197221 */ /* 0x000fe20000000100 */
[C---:B------:R-:W-:Y:S01]  /*0d80*/  FFMA R15, R22.reuse, R34, R15 ;  /* 0x00000022160f7223 */ /* 0x040fe2000000000f */
[----:B------:R-:W-:Y:S01]  /*0d90*/  FMUL R21, R22, R22 ;  /* 0x0000001616157220 */ /* 0x000fe20000400000 */
[----:B------:R-:W-:Y:S01]  /*0da0*/  FADD R12, R6, R11 ;  /* 0x0000000b060c7221 */ /* 0x000fe20000000000 */
[----:B------:R-:W-:Y:S01]  /*0db0*/  FMUL R22, R27, R27 ;  /* 0x0000001b1b167220 */ /* 0x000fe20000400000 */
[----:B------:R-:W0:Y:S01]  /*0dc0*/  SHFL.BFLY PT, R18, R5, 0x8, 0x1f ;  /* 0x0d001f0005127f89 */ /* 0x000e2200000e0000 */
[----:B------:R-:W-:Y:S01]  /*0dd0*/  FSEL R23, R26, RZ, P2 ;  /* 0x000000ff1a177208 */ /* 0x000fe20001000000 */
[C---:B------:R-:W-:Y:S01]  /*0de0*/  FFMA R8, R25.reuse, R24, R8 ;  /* 0x0000001819087223 */ /* 0x040fe20000000008 */
[----:B------:R-:W-:Y:S01]  /*0df0*/  FMUL R25, R25, R25 ;  /* 0x0000001919197220 */ /* 0x000fe20000400000 */
[----:B------:R-:W-:Y:S01]  /*0e00*/  FSETP.GEU.AND P2, PT, |R12|, 1.175494350822287508e-38, PT ;  /* 0x008000000c00780b */ /* 0x000fe20003f4e200 */
[----:B------:R-:W-:Y:S01]  /*0e10*/  FMUL R3, R3, R22 ;  /* 0x0000001603037220 */ /* 0x000fe20000400000 */
[----:B------:R-:W-:Y:S01]  /*0e20*/  FFMA R16, R27, R23, R16 ;  /* 0x000000171b107223 */ /* 0x000fe20000000010 */
[----:B------:R-:W1:Y:S01]  /*0e30*/  SHFL.BFLY PT, R22, R9, 0x8, 0x1f ;  /* 0x0d001f0009167f89 */ /* 0x000e6200000e0000 */
[----:B------:R-:W-:Y:S01]  /*0e40*/  FMUL R25, R4, R25 ;  /* 0x0000001904197220 */ /* 0x000fe20000400000 */
[C---:B------:R-:W-:Y:S01]  /*0e50*/  FMUL R27, R12.reuse, 0.25 ;  /* 0x3e8000000c1b7820 */ /* 0x040fe20000400000 */
[----:B------:R-:W-:-:S02]  /*0e60*/  FSETP.GT.AND P1, PT, |R12|, 8.50705917302346158658e+37, PT ;  /* 0x7e8000000c00780b */ /* 0x000fc40003f24200 */
[----:B------:R-:W-:Y:S02]  /*0e70*/  FFMA R17, R24, R25, R17 ;  /* 0x0000001918117223 */ /* 0x000fe40000000011 */
[----:B------:R-:W-:Y:S01]  /*0e80*/  FSEL R25, R27, R12, P1 ;  /* 0x0000000c1b197208 */ /* 0x000fe20000800000 */
[----:B------:R-:W3:Y:S04]  /*0e90*/  SHFL.BFLY PT, R24, R7, 0x8, 0x1f ;  /* 0x0d001f0007187f89 */ /* 0x000ee800000e0000 */
[----:B------:R-:W-:Y:S01]  /*0ea0*/  @!P2 FMUL R25, R25, 16777216 ;  /* 0x4b8000001919a820 */ /* 0x000fe20000400000 */
[----:B------:R-:W-:Y:S01]  /*0eb0*/  FMUL R21, R2, R21 ;  /* 0x0000001502157220 */ /* 0x000fe20000400000 */
[----:B------:R-:W-:Y:S02]  /*0ec0*/  FFMA R3, R23, R3, R20 ;  /* 0x0000000317037223 */ /* 0x000fe40000000014 */
[----:B------:R-:W4:Y:S01]  /*0ed0*/  MUFU.RCP R26, R25 ;  /* 0x00000019001a7308 */ /* 0x000f220000001000 */
[----:B--2---:R-:W-:Y:S01]  /*0ee0*/  SHF.R.U32.HI R2, RZ, 0x5, R13 ;  /* 0x00000005ff027819 */ /* 0x004fe2000001160d */
[----:B0-----:R-:W-:Y:S01]  /*0ef0*/  FADD R23, R5, R18 ;  /* 0x0000001205177221 */ /* 0x001fe20000000000 */
[----:B------:R-:W-:Y:S01]  /*0f00*/  @P1 FMUL R11, R11, 0.25 ;  /* 0x3e8000000b0b1820 */ /* 0x000fe20000400000 */
[----:B------:R-:W0:Y:S01]  /*0f10*/  SHFL.BFLY PT, R27, R12, 0x8, 0x1f ;  /* 0x0d001f000c1b7f89 */ /* 0x000e2200000e0000 */
[----:B------:R-:W-:-:S02]  /*0f20*/  SGXT.U32 R2, R2, 0x3 ;  /* 0x000000030202781a */ /* 0x000fc40000000000 */
[----:B------:R-:W-:Y:S01]  /*0f30*/  FSETP.GT.AND P5, PT, |R23|, 8.50705917302346158658e+37, PT ;  /* 0x7e8000001700780b */ /* 0x000fe20003fa4200 */
[----:B-1----:R-:W-:Y:S01]  /*0f40*/  FADD R33, R9, R22 ;  /* 0x0000001609217221 */ /* 0x002fe20000000000 */
[----:B------:R-:W-:Y:S01]  /*0f50*/  FFMA R19, R34, R21, R19 ;  /* 0x0000001522137223 */ /* 0x000fe20000000013 */
[----:B------:R-:W-:Y:S01]  /*0f60*/  SHF.L.U32 R21, R2, 0x2, RZ ;  /* 0x0000000202157819 */ /* 0x000fe200000006ff */
[----:B------:R-:W-:Y:S01]  /*0f70*/  @!P2 FMUL R11, R11, 16777216 ;  /* 0x4b8000000b0ba820 */ /* 0x000fe20000400000 */
[----:B------:R-:W-:Y:S02]  /*0f80*/  SHF.L.U32 R4, R32, 0x5, RZ ;  /* 0x0000000520047819 */ /* 0x000fe400000006ff */
[----:B------:R-:W-:Y:S01]  /*0f90*/  FSETP.GEU.AND P6, PT, |R33|, 1.175494350822287508e-38, PT ;  /* 0x008000002100780b */ /* 0x000fe20003fce200 */
[----:B----4-:R-:W-:Y:S01]  /*0fa0*/  FMUL R26, R26, R11 ;  /* 0x0000000b1a1a7220 */ /* 0x010fe20000400000 */
[----:B------:R-:W-:Y:S01]  /*0fb0*/  FSETP.GEU.AND P4, PT, |R23|, 1.175494350822287508e-38, PT ;  /* 0x008000001700780b */ /* 0x000fe20003f8e200 */
[----:B------:R-:W-:Y:S01]  /*0fc0*/  FMUL R11, R33, 0.25 ;  /* 0x3e800000210b7820 */ /* 0x000fe20000400000 */
[----:B------:R-:W-:Y:S01]  /*0fd0*/  LOP3.LUT R20, R4, R21, RZ, 0xfc, !PT ;  /* 0x0000001504147212 */ /* 0x000fe200078efcff */
[----:B------:R-:W-:Y:S01]  /*0fe0*/  FMUL R21, R23, 0.25 ;  /* 0x3e80000017157820 */ /* 0x000fe20000400000 */
[----:B------:R-:W-:Y:S01]  /*0ff0*/  LOP3.LUT P0, RZ, R13, 0x18, RZ, 0xc0, !PT ;  /* 0x000000180dff7812 */ /* 0x000fe2000780c0ff */
[----:B---3--:R-:W-:Y:S01]  /*1000*/  FADD R35, R7, R24 ;  /* 0x0000001807237221 */ /* 0x008fe20000000000 */
[----:B------:R-:W-:Y:S01]  /*1010*/  FSETP.GT.AND P1, PT, |R33|, 8.50705917302346158658e+37, PT ;  /* 0x7e8000002100780b */ /* 0x000fe20003f24200 */
[----:B------:R-:W-:Y:S01]  /*1020*/  @P5 FMUL R18, R18, 0.25 ;  /* 0x3e80000012125820 */ /* 0x000fe20000400000 */
[----:B------:R-:W-:-:S02]  /*1030*/  FSEL R21, R21, R23, P5 ;  /* 0x0000001715157208 */ /* 0x000fc40002800000 */
[----:B------:R-:W-:Y:S02]  /*1040*/  FSEL R25, R11, R33, P1 ;  /* 0x000000210b197208 */ /* 0x000fe40000800000 */
[----:B------:R-:W-:Y:S01]  /*1050*/  FSETP.GT.AND P5, PT, |R35|, 8.50705917302346158658e+37, PT ;  /* 0x7e8000002300780b */ /* 0x000fe20003fa4200 */
[----:B------:R-:W-:Y:S01]  /*1060*/  @!P4 FMUL R21, R21, 16777216 ;  /* 0x4b8000001515c820 */ /* 0x000fe20000400000 */
[----:B------:R-:W-:Y:S01]  /*1070*/  @!P4 FMUL R18, R18, 16777216 ;  /* 0x4b8000001212c820 */ /* 0x000fe20000400000 */
[----:B------:R-:W-:Y:S01]  /*1080*/  @!P6 FMUL R25, R25, 16777216 ;  /* 0x4b8000001919e820 */ /* 0x000fe20000400000 */
[----:B------:R-:W-:Y:S01]  /*1090*/  FSETP.GEU.AND P4, PT, |R35|, 1.175494350822287508e-38, PT ;  /* 0x008000002300780b */ /* 0x000fe20003f8e200 */
[----:B------:R0:W-:Y:S01]  /*10a0*/  @!P0 STS [R20+UR4+0x820], R33 ;  /* 0x0008202114008988 */ /* 0x0001e20008000804 */
[----:B------:R-:W-:Y:S01]  /*10b0*/  FSETP.NEU.AND P2, PT, R33, RZ, PT ;  /* 0x000000ff2100720b */ /* 0x000fe20003f4d000 */
[----:B------:R-:W-:Y:S02]  /*10c0*/  FMUL R11, R35, 0.25 ;  /* 0x3e800000230b7820 */ /* 0x000fe40000400000 */
[----:B------:R-:W1:Y:S01]  /*10d0*/  MUFU.RCP R25, R25 ;  /* 0x0000001900197308 */ /* 0x000e620000001000 */
[----:B------:R-:W-:Y:S01]  /*10e0*/  @P1 FMUL R22, R22, 0.25 ;  /* 0x3e80000016161820 */ /* 0x000fe20000400000 */
[----:B0-----:R-:W-:Y:S01]  /*10f0*/  FADD R33, R12, R27 ;  /* 0x0000001b0c217221 */ /* 0x001fe20000000000 */
[----:B------:R-:W-:Y:S01]  /*1100*/  FSEL R34, R11, R35, P5 ;  /* 0x000000230b227208 */ /* 0x000fe20002800000 */
[----:B------:R-:W-:Y:S01]  /*1110*/  @P5 FMUL R24, R24, 0.25 ;  /* 0x3e80000018185820 */ /* 0x000fe20000400000 */
[----:B------:R-:W0:Y:S02]  /*1120*/  SHFL.BFLY PT, R11, R10, 0x10, 0x1f ;  /* 0x0e001f000a0b7f89 */ /* 0x000e2400000e0000 */
[C---:B------:R-:W-:Y:S01]  /*1130*/  FSETP.GEU.AND P5, PT, |R33|.reuse, 1.175494350822287508e-38, PT ;  /* 0x008000002100780b */ /* 0x040fe20003fae200 */
[----:B------:R-:W-:Y:S01]  /*1140*/  @!P6 FMUL R22, R22, 16777216 ;  /* 0x4b8000001616e820 */ /* 0x000fe20000400000 */
[C---:B------:R-:W-:Y:S01]  /*1150*/  FMUL R36, R33.reuse, 0.25 ;  /* 0x3e80000021247820 */ /* 0x040fe20000400000 */
[----:B------:R-:W-:Y:S01]  /*1160*/  FSETP.GT.AND P6, PT, |R33|, 8.50705917302346158658e+37, PT ;  /* 0x7e8000002100780b */ /* 0x000fe20003fc4200 */
[----:B------:R-:W-:Y:S01]  /*1170*/  @!P4 FMUL R34, R34, 16777216 ;  /* 0x4b8000002222c820 */ /* 0x000fe20000400000 */
[----:B------:R-:W-:Y:S01]  /*1180*/  FSETP.NEU.AND P3, PT, R23, RZ, PT ;  /* 0x000000ff1700720b */ /* 0x000fe20003f6d000 */
[----:B------:R2:W-:Y:S01]  /*1190*/  @!P0 STS [R20+UR4+0x800], R23 ;  /* 0x0008001714008988 */ /* 0x0005e20008000804 */
[----:B------:R-:W-:Y:S01]  /*11a0*/  FSEL R36, R36, R33, P6 ;  /* 0x0000002124247208 */ /* 0x000fe20003000000 */
[----:B------:R-:W-:Y:S08]  /*11b0*/  MUFU.RCP R37, R34 ;  /* 0x0000002200257308 */ /* 0x000ff00000001000 */
[----:B--2---:R1:W2:Y:S01]  /*11c0*/  MUFU.RCP R23, R21 ;  /* 0x0000001500177308 */ /* 0x0042a20000001000 */
[----:B------:R-:W-:Y:S01]  /*11d0*/  @!P5 FMUL R36, R36, 16777216 ;  /* 0x4b8000002424d820 */ /* 0x000fe20000400000 */
[----:B-1----:R-:W-:-:S02]  /*11e0*/  FMUL R21, R25, R22 ;  /* 0x0000001619157220 */ /* 0x002fc40000400000 */
[----:B------:R-:W1:Y:S04]  /*11f0*/  SHFL.BFLY PT, R25, R8, 0x8, 0x1f ;  /* 0x0d001f0008197f89 */ /* 0x000e6800000e0000 */
[----:B------:R-:W3:Y:S01]  /*1200*/  MUFU.RCP R36, R36 ;  /* 0x0000002400247308 */ /* 0x000ee20000001000 */
[----:B------:R-:W-:Y:S01]  /*1210*/  FSETP.NEU.AND P1, PT, R35, RZ, PT ;  /* 0x000000ff2300720b */ /* 0x000fe20003f2d000 */
[----:B------:R-:W-:Y:S01]  /*1220*/  @!P4 FMUL R24, R24, 16777216 ;  /* 0x4b8000001818c820 */ /* 0x000fe20000400000 */
[----:B------:R-:W-:Y:S01]  /*1230*/  @!P0 STS [R20+UR4+0x840], R35 ;  /* 0x0008402314008988 */ /* 0x000fe20008000804 */
[----:B--2---:R-:W-:-:S03]  /*1240*/  FMUL R23, R23, R18 ;  /* 0x0000001217177220 */ /* 0x004fc60000400000 */
[----:B------:R-:W2:Y:S01]  /*1250*/  SHFL.BFLY PT, R35, R14, 0x10, 0x1f ;  /* 0x0e001f000e237f89 */ /* 0x000ea200000e0000 */
[----:B------:R-:W-:Y:S01]  /*1260*/  FMUL R18, R37, R24 ;  /* 0x0000001825127220 */ /* 0x000fe20000400000 */
[----:B0-----:R-:W-:Y:S01]  /*1270*/  FADD R37, -R10, R11 ;  /* 0x0000000b0a257221 */ /* 0x001fe20000000100 */
[----:B------:R-:W-:-:S03]  /*1280*/  @P6 FMUL R27, R27, 0.25 ;  /* 0x3e8000001b1b6820 */ /* 0x000fc60000400000 */
[----:B------:R-:W-:Y:S01]  /*1290*/  FMUL R22, R37, R37 ;  /* 0x0000002525167220 */ /* 0x000fe20000400000 */
[----:B------:R-:W-:Y:S01]  /*12a0*/  @!P5 FMUL R27, R27, 16777216 ;  /* 0x4b8000001b1bd820 */ /* 0x000fe20000400000 */
[----:B------:R-:W-:Y:S02]  /*12b0*/  FSETP.NEU.AND P5, PT, R12, RZ, PT ;  /* 0x000000ff0c00720b */ /* 0x000fe40003fad000 */
[----:B------:R-:W-:Y:S01]  /*12c0*/  FMUL R22, R6, R22 ;  /* 0x0000001606167220 */ /* 0x000fe20000400000 */
[----:B---3--:R-:W-:Y:S01]  /*12d0*/  FMUL R11, R36, R27 ;  /* 0x0000001b240b7220 */ /* 0x008fe20000400000 */
[----:B------:R-:W0:Y:S01]  /*12e0*/  SHFL.BFLY PT, R6, R15, 0x8, 0x1f ;  /* 0x0d001f000f067f89 */ /* 0x000e2200000e0000 */
[----:B------:R-:W-:Y:S02]  /*12f0*/  FSETP.NEU.AND P4, PT, R33, RZ, PT ;  /* 0x000000ff2100720b */ /* 0x000fe40003f8d000 */
[----:B------:R-:W-:Y:S01]  /*1300*/  FSEL R27, R26, RZ, P5 ;  /* 0x000000ff1a1b7208 */ /* 0x000fe20002800000 */
[----:B------:R1:W-:Y:S01]  /*1310*/  @!P0 STS [R20+UR4+0x860], R33 ;  /* 0x0008602114008988 */ /* 0x0003e20008000804 */
[----:B------:R-:W-:-:S03]  /*1320*/  FSEL R23, R23, RZ, P3 ;  /* 0x000000ff17177208 */ /* 0x000fc60001800000 */
[----:B------:R-:W-:Y:S01]  /*1330*/  FFMA R10, R37, R27, R10 ;  /* 0x0000001b250a7223 */ /* 0x000fe2000000000a */
[----:B-1----:R-:W-:Y:S02]  /*1340*/  FADD R33, -R8, R25 ;  /* 0x0000001908217221 */ /* 0x002fe40000000100 */
[----:B------:R-:W1:Y:S02]  /*1350*/  SHFL.BFLY PT, R25, R16, 0x8, 0x1f ;  /* 0x0d001f0010197f89 */ /* 0x000e6400000e0000 */
[C---:B------:R-:W-:Y:S01]  /*1360*/  FMUL R24, R33.reuse, R33 ;  /* 0x0000002121187220 */ /* 0x040fe20000400000 */
[----:B------:R-:W-:Y:S01]  /*1370*/  FFMA R33, R33, R23, R8 ;  /* 0x0000001721217223 */ /* 0x000fe20000000008 */
[----:B--2---:R-:W-:Y:S02]  /*1380*/  FADD R14, R14, R35 ;  /* 0x000000230e0e7221 */ /* 0x004fe40000000000 */
[----:B------:R-:W-:Y:S02]  /*1390*/  FMUL R8, R5, R24 ;  /* 0x0000001805087220 */ /* 0x000fe40000400000 */
[----:B------:R-:W2:Y:S01]  /*13a0*/  SHFL.BFLY PT, R5, R10, 0x8, 0x1f ;  /* 0x0d001f000a057f89 */ /* 0x000ea200000e0000 */
[----:B------:R-:W-:-:S03]  /*13b0*/  FFMA R14, R27, R22, R14 ;  /* 0x000000161b0e7223 */ /* 0x000fc6000000000e */
[----:B------:R-:W3:Y:S01]  /*13c0*/  SHFL.BFLY PT, R34, R17, 0x8, 0x1f ;  /* 0x0d001f0011227f89 */ /* 0x000ee200000e0000 */
[----:B------:R-:W-:-:S03]  /*13d0*/  FSEL R26, R21, RZ, P2 ;  /* 0x000000ff151a7208 */ /* 0x000fc60001000000 */
[----:B------:R-:W4:Y:S04]  /*13e0*/  SHFL.BFLY PT, R22, R19, 0x8, 0x1f ;  /* 0x0d001f0013167f89 */ /* 0x000f2800000e0000 */
[----:B------:R-:W5:Y:S04]  /*13f0*/  SHFL.BFLY PT, R24, R3, 0x8, 0x1f ;  /* 0x0d001f0003187f89 */ /* 0x000f6800000e0000 */
[----:B------:R-:W5:Y:S01]  /*1400*/  SHFL.BFLY PT, R27, R14, 0x8, 0x1f ;  /* 0x0d001f000e1b7f89 */ /* 0x000f6200000e0000 */
[----:B0-----:R-:W-:Y:S01]  /*1410*/  FADD R6, -R15, R6 ;  /* 0x000000060f067221 */ /* 0x001fe20000000100 */
[----:B-1----:R-:W-:-:S03]  /*1420*/  FADD R25, -R16, R25 ;  /* 0x0000001910197221 */ /* 0x002fc60000000100 */
[C---:B------:R-:W-:Y:S01]  /*1430*/  FFMA R15, R6.reuse, R26, R15 ;  /* 0x0000001a060f7223 */ /* 0x040fe2000000000f */
[----:B------:R-:W-:Y:S01]  /*1440*/  FMUL R6, R6, R6 ;  /* 0x0000000606067220 */ /* 0x000fe20000400000 */
[----:B------:R-:W-:Y:S01]  /*1450*/  FSEL R11, R11, RZ, P4 ;  /* 0x000000ff0b0b7208 */ /* 0x000fe20002000000 */
[----:B--2---:R-:W-:Y:S02]  /*1460*/  FADD R5, -R10, R5 ;  /* 0x000000050a057221 */ /* 0x004fe40000000100 */
[----:B------:R-:W-:Y:S01]  /*1470*/  FMUL R9, R9, R6 ;  /* 0x0000000609097220 */ /* 0x000fe20000400000 */
[----:B------:R-:W-:Y:S01]  /*1480*/  FMUL R6, R25, R25 ;  /* 0x0000001919067220 */ /* 0x000fe20000400000 */
[----:B---3--:R-:W-:-:S03]  /*1490*/  FADD R34, R17, R34 ;  /* 0x0000002211227221 */ /* 0x008fc60000000000 */
[----:B------:R-:W-:Y:S01]  /*14a0*/  FMUL R6, R7, R6 ;  /* 0x0000000607067220 */ /* 0x000fe20000400000 */
[C---:B------:R-:W-:Y:S01]  /*14b0*/  FFMA R7, R5.reuse, R11, R10 ;  /* 0x0000000b05077223 */ /* 0x040fe2000000000a */
[----:B------:R-:W-:Y:S01]  /*14c0*/  FMUL R5, R5, R5 ;  /* 0x0000000505057220 */ /* 0x000fe20000400000 */
[----:B------:R-:W-:Y:S01]  /*14d0*/  FSEL R17, R18, RZ, P1 ;  /* 0x000000ff12117208 */ /* 0x000fe20000800000 */
[----:B----4-:R-:W-:Y:S01]  /*14e0*/  FADD R19, R19, R22 ;  /* 0x0000001613137221 */ /* 0x010fe20000000000 */
[----:B-----5:R-:W-:Y:S01]  /*14f0*/  FADD R24, R3, R24 ;  /* 0x0000001803187221 */ /* 0x020fe20000000000 */
[----:B------:R-:W-:Y:S01]  /*1500*/  FMUL R5, R12, R5 ;  /* 0x000000050c057220 */ /* 0x000fe20000400000 */
[----:B------:R-:W-:Y:S01]  /*1510*/  FADD R14, R14, R27 ;  /* 0x0000001b0e0e7221 */ /* 0x000fe20000000000 */
[----:B------:R-:W-:Y:S01]  /*1520*/  FFMA R21, R25, R17, R16 ;  /* 0x0000001119157223 */ /* 0x000fe20000000010 */
[----:B------:R-:W-:Y:S01]  /*1530*/  FFMA R23, R23, R8, R34 ;  /* 0x0000000817177223 */ /* 0x000fe20000000022 */
[----:B------:R-:W-:Y:S01]  /*1540*/  FFMA R9, R26, R9, R19 ;  /* 0x000000091a097223 */ /* 0x000fe20000000013 */
[----:B------:R-:W-:Y:S01]  /*1550*/  FFMA R17, R17, R6, R24 ;  /* 0x0000000611117223 */ /* 0x000fe20000000018 */
[----:B------:R-:W-:Y:S01]  /*1560*/  FFMA R11, R11, R5, R14 ;  /* 0x000000050b0b7223 */ /* 0x000fe2000000000e */
[----:B------:R-:W-:Y:S04]  /*1570*/  @!P0 STS [R20+UR4], R33 ;  /* 0x0000002114008988 */ /* 0x000fe80008000804 */
[----:B------:R-:W-:Y:S04]  /*1580*/  @!P0 STS [R20+UR4+0x20], R15 ;  /* 0x0000200f14008988 */ /* 0x000fe80008000804 */
[----:B------:R-:W-:Y:S04]  /*1590*/  @!P0 STS [R20+UR4+0x40], R21 ;  /* 0x0000401514008988 */ /* 0x000fe80008000804 */
[----:B------:R-:W-:Y:S04]  /*15a0*/  @!P0 STS [R20+UR4+0x60], R7 ;  /* 0x0000600714008988 */ /* 0x000fe80008000804 */
[----:B------:R-:W-:Y:S04]  /*15b0*/  @!P0 STS [R20+UR4+0x400], R23 ;  /* 0x0004001714008988 */ /* 0x000fe80008000804 */
[----:B------:R-:W-:Y:S04]  /*15c0*/  @!P0 STS [R20+UR4+0x420], R9 ;  /* 0x0004200914008988 */ /* 0x000fe80008000804 */
[----:B------:R-:W-:Y:S04]  /*15d0*/  @!P0 STS [R20+UR4+0x440], R17 ;  /* 0x0004401114008988 */ /* 0x000fe80008000804 */
[----:B------:R-:W-:Y:S01]  /*15e0*/  @!P0 STS [R20+UR4+0x460], R11 ;  /* 0x0004600b14008988 */ /* 0x000fe20008000804 */
[----:B------:R-:W-:Y:S01]  /*15f0*/  BAR.SYNC.DEFER_BLOCKING 0x0 ;  /* 0x0000000000007b1d */ /* 0x000fe20000010000 */
[----:B------:R-:W-:-:S02]  /*1600*/  ISETP.GE.AND P1, PT, R13, 0x100, PT ;  /* 0x000001000d00780c */ /* 0x000fc40003f26270 */
[----:B------:R-:W-:-:S11]  /*1610*/  SHF.L.U32 R3, R13, 0x2, RZ ;  /* 0x000000020d037819 */ /* 0x000fd600000006ff */
[----:B------:R-:W0:Y:S04]  /*1620*/  @!P1 LDS R31, [R3+UR4+0x800] ;  /* 0x00080004031f9984 */ /* 0x000e280008000800 */
[----:B------:R-:W1:Y:S04]  /*1630*/  @!P1 LDS R30, [R3+UR4] ;  /* 0x00000004031e9984 */ /* 0x000e680008000800 */
[----:B------:R-:W-:Y:S04]  /*1640*/  @!P1 LDS R28, [R3+UR4+0x400] ;  /* 0x00040004031c9984 */ /* 0x000fe80008000800 */
[----:B0-----:R-:W0:Y:S04]  /*1650*/  SHFL.BFLY PT, R8, R31, 0x4, 0x1f ;  /* 0x0c801f001f087f89 */ /* 0x001e2800000e0000 */
[----:B-1----:R-:W-:Y:S01]  /*1660*/  SHFL.BFLY PT, R7, R30, 0x4, 0x1f ;  /* 0x0c801f001e077f89 */ /* 0x002fe200000e0000 */
[----:B0-----:R-:W-:-:S05]  /*1670*/  FADD R5, R31, R8 ;  /* 0x000000081f057221 */ /* 0x001fca0000000000 */
[C---:B------:R-:W-:Y:S01]  /*1680*/  FSETP.GEU.AND P1, PT, |R5|.reuse, 1.175494350822287508e-38, PT ;  /* 0x008000000500780b */ /* 0x040fe20003f2e200 */
[----:B------:R-:W0:Y:S01]  /*1690*/  SHFL.BFLY PT, R12, R5, 0x2, 0x1f ;  /* 0x0c401f00050c7f89 */ /* 0x000e2200000e0000 */
[C---:B------:R-:W-:Y:S01]  /*16a0*/  FMUL R6, R5.reuse, 0.25 ;  /* 0x3e80000005067820 */ /* 0x040fe20000400000 */
[----:B------:R-:W-:-:S04]  /*16b0*/  FSETP.GT.AND P0, PT, |R5|, 8.50705917302346158658e+37, PT ;  /* 0x7e8000000500780b */ /* 0x000fc80003f04200 */
[----:B------:R-:W-:Y:S01]  /*16c0*/  FSEL R10, R6, R5, P0 ;  /* 0x00000005060a7208 */ /* 0x000fe20000000000 */
[----:B------:R-:W1:Y:S05]  /*16d0*/  SHFL.BFLY PT, R9, R28, 0x4, 0x1f ;  /* 0x0c801f001c097f89 */ /* 0x000e6a00000e0000 */
[----:B------:R-:W-:-:S04]  /*16e0*/  @!P1 FMUL R10, R10, 16777216 ;  /* 0x4b8000000a0a9820 */ /* 0x000fc80000400000 */
[----:B------:R-:W2:Y:S01]  /*16f0*/  MUFU.RCP R11, R10 ;  /* 0x0000000a000b7308 */ /* 0x000ea20000001000 */
[----:B------:R-:W-:-:S04]  /*1700*/  @P0 FMUL R8, R8, 0.25 ;  /* 0x3e80000008080820 */ /* 0x000fc80000400000 */
[----:B------:R-:W-:Y:S01]  /*1710*/  @!P1 FMUL R8, R8, 16777216 ;  /* 0x4b80000008089820 */ /* 0x000fe20000400000 */
[C---:B0-----:R-:W-:Y:S01]  /*1720*/  FADD R6, R5.reuse, R12 ;  /* 0x0000000c05067221 */ /* 0x041fe20000000000 */
[----:B------:R-:W-:Y:S01]  /*1730*/  FADD R7, -R30, R7 ;  /* 0x000000071e077221 */ /* 0x000fe20000000100 */
[----:B------:R-:W-:-:S03]  /*1740*/  FSETP.NEU.AND P1, PT, R5, RZ, PT ;  /* 0x000000ff0500720b */ /* 0x000fc60003f2d000 */
[C---:B------:R-:W-:Y:S01]  /*1750*/  FSETP.GEU.AND P2, PT, |R6|.reuse, 1.175494350822287508e-38, PT ;  /* 0x008000000600780b */ /* 0x040fe20003f4e200 */
[----:B--2---:R-:W-:Y:S01]  /*1760*/  FMUL R11, R11, R8 ;  /* 0x000000080b0b7220 */ /* 0x004fe20000400000 */
[C---:B------:R-:W-:Y:S01]  /*1770*/  FMUL R15, R6.reuse, 0.25 ;  /* 0x3e800000060f7820 */ /* 0x040fe20000400000 */
[----:B------:R-:W-:Y:S01]  /*1780*/  FSETP.GT.AND P0, PT, |R6|, 8.50705917302346158658e+37, PT ;  /* 0x7e8000000600780b */ /* 0x000fe20003f04200 */
[----:B------:R-:W-:Y:S02]  /*1790*/  FMUL R8, R7, R7 ;  /* 0x0000000707087220 */ /* 0x000fe40000400000 */
[----:B------:R-:W-:Y:S01]  /*17a0*/  FSEL R11, R11, RZ, P1 ;  /* 0x000000ff0b0b7208 */ /* 0x000fe20000800000 */
[----:B-1----:R-:W-:Y:S01]  /*17b0*/  FADD R28, R28, R9 ;  /* 0x000000091c1c7221 */ /* 0x002fe20000000000 */
[----:B------:R-:W-:Y:S01]  /*17c0*/  FSEL R15, R15, R6, P0 ;  /* 0x000000060f0f7208 */ /* 0x000fe20000000000 */
[----:B------:R-:W-:Y:S02]  /*17d0*/  FMUL R8, R31, R8 ;  /* 0x000000081f087220 */ /* 0x000fe40000400000 */
[----:B------:R-:W-:-:S02]  /*17e0*/  FFMA R7, R7, R11, R30 ;  /* 0x0000000b07077223 */ /* 0x000fc4000000001e */
[----:B------:R-:W-:Y:S01]  /*17f0*/  FFMA R8, R11, R8, R28 ;  /* 0x000000080b087223 */ /* 0x000fe2000000001c */
[----:B------:R-:W-:Y:S01]  /*1800*/  @!P2 FMUL R15, R15, 16777216 ;  /* 0x4b8000000f0fa820 */ /* 0x000fe20000400000 */
[----:B------:R-:W0:Y:S04]  /*1810*/  SHFL.BFLY PT, R11, R6, 0x1, 0x1f ;  /* 0x0c201f00060b7f89 */ /* 0x000e2800000e0000 */
[----:B------:R-:W1:Y:S01]  /*1820*/  SHFL.BFLY PT, R10, R7, 0x2, 0x1f ;  /* 0x0c401f00070a7f89 */ /* 0x000e6200000e0000 */
[----:B------:R-:W2:Y:S03]  /*1830*/  MUFU.RCP R15, R15 ;  /* 0x0000000f000f7308 */ /* 0x000ea60000001000 */
[----:B------:R-:W3:Y:S01]  /*1840*/  SHFL.BFLY PT, R9, R8, 0x2, 0x1f ;  /* 0x0c401f0008097f89 */ /* 0x000ee200000e0000 */
[----:B------:R-:W-:-:S04]  /*1850*/  @P0 FMUL R12, R12, 0.25 ;  /* 0x3e8000000c0c0820 */ /* 0x000fc80000400000 */
[----:B------:R-:W-:Y:S01]  /*1860*/  @!P2 FMUL R12, R12, 16777216 ;  /* 0x4b8000000c0ca820 */ /* 0x000fe20000400000 */
[----:B------:R-:W-:-:S03]  /*1870*/  FSETP.NEU.AND P0, PT, R6, RZ, PT ;  /* 0x000000ff0600720b */ /* 0x000fc60003f0d000 */
[----:B--2---:R-:W-:Y:S01]  /*1880*/  FMUL R12, R15, R12 ;  /* 0x0000000c0f0c7220 */ /* 0x004fe20000400000 */
[----:B0-----:R-:W-:-:S04]  /*1890*/  FADD R20, R6, R11 ;  /* 0x0000000b06147221 */ /* 0x001fc80000000000 */
[----:B------:R-:W-:Y:S01]  /*18a0*/  FSEL R12, R12, RZ, P0 ;  /* 0x000000ff0c0c7208 */ /* 0x000fe20000000000 */
[----:B-1----:R-:W-:Y:S01]  /*18b0*/  FADD R10, -R7, R10 ;  /* 0x0000000a070a7221 */ /* 0x002fe20000000100 */
[----:B------:R-:W-:Y:S01]  /*18c0*/  FSETP.GEU.AND P1, PT, |R20|, 1.175494350822287508e-38, PT ;  /* 0x008000001400780b */ /* 0x000fe20003f2e200 */
[----:B---3--:R-:W-:Y:S02]  /*18d0*/  FADD R9, R8, R9 ;  /* 0x0000000908097221 */ /* 0x008fe40000000000 */
[C---:B------:R-:W-:Y:S01]  /*18e0*/  FMUL R8, R10.reuse, R10 ;  /* 0x0000000a0a087220 */ /* 0x040fe20000400000 */
[----:B------:R-:W-:Y:S01]  /*18f0*/  FFMA R7, R10, R12, R7 ;  /* 0x0000000c0a077223 */ /* 0x000fe20000000007 */
[C---:B------:R-:W-:Y:S01]  /*1900*/  FMUL R15, R20.reuse, 0.25 ;  /* 0x3e800000140f7820 */ /* 0x040fe20000400000 */
[----:B------:R-:W-:Y:S01]  /*1910*/  FSETP.GT.AND P0, PT, |R20|, 8.50705917302346158658e+37, PT ;  /* 0x7e8000001400780b */ /* 0x000fe20003f04200 */
[----:B------:R-:W-:Y:S02]  /*1920*/  FMUL R8, R5, R8 ;  /* 0x0000000805087220 */ /* 0x000fe40000400000 */
[----:B------:R-:W0:Y:S01]  /*1930*/  SHFL.BFLY PT, R10, R7, 0x1, 0x1f ;  /* 0x0c201f00070a7f89 */ /* 0x000e2200000e0000 */
[----:B------:R-:W-:Y:S01]  /*1940*/  FSEL R15, R15, R20, P0 ;  /* 0x000000140f0f7208 */ /* 0x000fe20000000000 */
[----:B------:R-:W-:-:S04]  /*1950*/  FFMA R8, R12, R8, R9 ;  /* 0x000000080c087223 */ /* 0x000fc80000000009 */
[----:B------:R-:W-:Y:S01]  /*1960*/  @!P1 FMUL R15, R15, 16777216 ;  /* 0x4b8000000f0f9820 */ /* 0x000fe20000400000 */
[----:B------:R-:W1:Y:S03]  /*1970*/  SHFL.BFLY PT, R5, R8, 0x1, 0x1f ;  /* 0x0c201f0008057f89 */ /* 0x000e6600000e0000 */
[----:B------:R-:W2:Y:S01]  /*1980*/  MUFU.RCP R12, R15 ;  /* 0x0000000f000c7308 */ /* 0x000ea20000001000 */
[----:B------:R-:W-:Y:S01]  /*1990*/  @P0 FMUL R11, R11, 0.25 ;  /* 0x3e8000000b0b0820 */ /* 0x000fe20000400000 */
[----:B------:R-:W-:-:S03]  /*19a0*/  LOP3.LUT P0, RZ, R13, 0x7, RZ, 0xc0, !PT ;  /* 0x000000070dff7812 */ /* 0x000fc6000780c0ff */
[----:B------:R-:W-:Y:S01]  /*19b0*/  @!P1 FMUL R11, R11, 16777216 ;  /* 0x4b8000000b0b9820 */ /* 0x000fe20000400000 */
[----:B------:R-:W-:Y:S02]  /*19c0*/  FSETP.NEU.AND P1, PT, R20, RZ, PT ;  /* 0x000000ff1400720b */ /* 0x000fe40003f2d000 */
[----:B------:R-:W-:Y:S01]  /*19d0*/  ISETP.LT.AND P0, PT, R13, 0x100, !P0 ;  /* 0x000001000d00780c */ /* 0x000fe20004701270 */
[----:B0-----:R-:W-:Y:S01]  /*19e0*/  FADD R10, -R7, R10 ;  /* 0x0000000a070a7221 */ /* 0x001fe20000000100 */
[----:B--2---:R-:W-:-:S03]  /*19f0*/  FMUL R12, R12, R11 ;  /* 0x0000000b0c0c7220 */ /* 0x004fc60000400000 */
[----:B------:R-:W-:Y:S02]  /*1a00*/  FMUL R9, R10, R10 ;  /* 0x0000000a0a097220 */ /* 0x000fe40000400000 */
[----:B------:R-:W-:Y:S01]  /*1a10*/  FSEL R12, R12, RZ, P1 ;  /* 0x000000ff0c0c7208 */ /* 0x000fe20000800000 */
[----:B-1----:R-:W-:Y:S01]  /*1a20*/  FADD R5, R8, R5 ;  /* 0x0000000508057221 */ /* 0x002fe20000000000 */
[----:B------:R-:W-:-:S03]  /*1a30*/  FMUL R9, R6, R9 ;  /* 0x0000000906097220 */ /* 0x000fc60000400000 */
[----:B------:R-:W-:Y:S01]  /*1a40*/  FFMA R10, R10, R12, R7 ;  /* 0x0000000c0a0a7223 */ /* 0x000fe20000000007 */
[----:B------:R-:W-:Y:S01]  /*1a50*/  FFMA R6, R12, R9, R5 ;  /* 0x000000090c067223 */ /* 0x000fe20000000005 */
[----:B------:R0:W-:Y:S04]  /*1a60*/  @P0 STS [R3+UR4+0x800], R20 ;  /* 0x0008001403000988 */ /* 0x0001e80008000804 */
[----:B------:R-:W-:Y:S04]  /*1a70*/  @P0 STS [R3+UR4], R10 ;  /* 0x0000000a03000988 */ /* 0x000fe80008000804 */
[----:B------:R1:W-:Y:S01]  /*1a80*/  @P0 STS [R3+UR4+0x400], R6 ;  /* 0x0004000603000988 */ /* 0x0003e20008000804 */
[----:B------:R-:W-:Y:S01]  /*1a90*/  IADD3 R5, R4, UR4, RZ ;  /* 0x0000000404057c10 */ /* 0x000fe2000fffe0ff */
[----:B0-----:R-:W0:Y:S08]  /*1aa0*/  LDC.64 R20, c[0x0][0x230] ;  /* 0x00008c00ff147b82 */ /* 0x001e300000000a00 */
[----:B------:R-:W-:Y:S08]  /*1ab0*/  BAR.SYNC.DEFER_BLOCKING 0x0 ;  /* 0x0000000000007b1d */ /* 0x000ff00000010000 */
[----:B-1----:R-:W1:Y:S01]  /*1ac0*/  LDC.64 R6, c[0x0][0x228] ;  /* 0x00008a00ff067b82 */ /* 0x002e620000000a00 */
[----:B------:R-:W-:Y:S04]  /*1ad0*/  LDS R12, [R4+UR4] ;  /* 0x00000004040c7984 */ /* 0x000fe80008000800 */
[----:B------:R-:W-:Y:S04]  /*1ae0*/  LDS R13, [R4+UR4+0x20] ;  /* 0x00002004040d7984 */ /* 0x000fe80008000800 */
[----:B------:R-:W-:Y:S04]  /*1af0*/  LDS R14, [R4+UR4+0x40] ;  /* 0x00004004040e7984 */ /* 0x000fe80008000800 */
[----:B------:R-:W2:Y:S04]  /*1b00*/  LDS R15, [R4+UR4+0x60] ;  /* 0x00006004040f7984 */ /* 0x000ea80008000800 */
[----:B------:R-:W-:Y:S04]  /*1b10*/  LDS R16, [R4+UR4+0x400] ;  /* 0x0004000404107984 */ /* 0x000fe80008000800 */
[----:B------:R-:W-:Y:S04]  /*1b20*/  LDS R17, [R4+UR4+0x420] ;  /* 0x0004200404117984 */ /* 0x000fe80008000800 */
[----:B------:R-:W-:Y:S04]  /*1b30*/  LDS R18, [R4+UR4+0x440] ;  /* 0x0004400404127984 */ /* 0x000fe80008000800 */
[----:B------:R-:W3:Y:S04]  /*1b40*/  LDS R19, [R4+UR4+0x460] ;  /* 0x0004600404137984 */ /* 0x000ee80008000800 */
[----:B------:R-:W-:Y:S04]  /*1b50*/  LDS R8, [R4+UR4+0x800] ;  /* 0x0008000404087984 */ /* 0x000fe80008000800 */
[----:B------:R-:W-:Y:S04]  /*1b60*/  LDS R9, [R4+UR4+0x820] ;  /* 0x0008200404097984 */ /* 0x000fe80008000800 */
[----:B------:R-:W-:Y:S04]  /*1b70*/  LDS R10, [R4+UR4+0x840] ;  /* 0x00084004040a7984 */ /* 0x000fe80008000800 */
[----:B------:R-:W4:Y:S01]  /*1b80*/  LDS R11, [R4+UR4+0x860] ;  /* 0x00086004040b7984 */ /* 0x000f220008000800 */
[----:B------:R-:W-:Y:S01]  /*1b90*/  IMAD R32, R32, -0x1c, R5 ;  /* 0xffffffe420207824 */ /* 0x000fe200078e0205 */
[----:B------:R-:W-:Y:S01]  /*1ba0*/  BAR.SYNC.DEFER_BLOCKING 0x0 ;  /* 0x0000000000007b1d */ /* 0x000fe20000010000 */
[----:B------:R-:W-:-:S05]  /*1bb0*/  LOP3.LUT R3, R0, 0x1f, RZ, 0xc0, !PT ;  /* 0x0000001f00037812 */ /* 0x000fca00078ec0ff */
[----:B--2---:R-:W-:Y:S01]  /*1bc0*/  STS.128 [R32], R12 ;  /* 0x0000000c20007388 */ /* 0x004fe20000000c00 */
[----:B------:R-:W-:Y:S01]  /*1bd0*/  LEA R22, R3, UR4, 0x2 ;  /* 0x0000000403167c11 */ /* 0x000fe2000f8e10ff */
[----:B------:R-:W-:Y:S06]  /*1be0*/  BAR.SYNC.DEFER_BLOCKING 0x0 ;  /* 0x0000000000007b1d */ /* 0x000fec0000010000 */
[----:B------:R-:W2:Y:S02]  /*1bf0*/  LDS R23, [R22] ;  /* 0x0000000016177984 */ /* 0x000ea40000000800 */
[----:B------:R-:W-:Y:S06]  /*1c00*/  BAR.SYNC.DEFER_BLOCKING 0x0 ;  /* 0x0000000000007b1d */ /* 0x000fec0000010000 */
[----:B---3--:R-:W-:Y:S02]  /*1c10*/  STS.128 [R32], R16 ;  /* 0x0000001020007388 */ /* 0x008fe40000000c00 */
[----:B------:R-:W-:Y:S06]  /*1c20*/  BAR.SYNC.DEFER_BLOCKING 0x0 ;  /* 0x0000000000007b1d */ /* 0x000fec0000010000 */
[----:B------:R-:W3:Y:S02]  /*1c30*/  LDS R25, [R22] ;  /* 0x0000000016197984 */ /* 0x000ee40000000800 */
[----:B------:R-:W-:Y:S01]  /*1c40*/  BAR.SYNC.DEFER_BLOCKING 0x0 ;  /* 0x0000000000007b1d */ /* 0x000fe20000010000 */
[----:B------:R-:W-:-:S04]  /*1c50*/  LOP3.LUT R29, R29, 0x1f, R0, 0xf8, !PT ;  /* 0x0000001f1d1d7812 */ /* 0x000fc800078ef800 */
[----:B------:R-:W-:-:S04]  /*1c60*/  ISETP.GE.AND P0, PT, R29, 0x20, PT ;  /* 0x000000201d00780c */ /* 0x000fc80003f06270 */
[----:B------:R-:W-:Y:S01]  /*1c70*/  ISETP.EQ.AND P0, PT, R2, RZ, !P0 ;  /* 0x000000ff0200720c */ /* 0x000fe20004702270 */
[----:B----4-:R4:W-:Y:S01]  /*1c80*/  STS.128 [R32], R8 ;  /* 0x0000000820007388 */ /* 0x0109e20000000c00 */
[C---:B-1----:R-:W-:Y:S01]  /*1c90*/  IMAD.WIDE R2, R29.reuse, 0x4, R6 ;  /* 0x000000041d027825 */ /* 0x042fe200078e0206 */
[----:B------:R-:W-:Y:S03]  /*1ca0*/  BAR.SYNC.DEFER_BLOCKING 0x0 ;  /* 0x0000000000007b1d */ /* 0x000fe60000010000 */
[----:B0-----:R-:W-:-:S07]  /*1cb0*/  IMAD.WIDE R4, R29, 0x4, R20 ;  /* 0x000000041d047825 */ /* 0x001fce00078e0214 */
[----:B--2---:R4:W-:Y:S04]  /*1cc0*/  @P0 STG.E desc[UR6][R2.64], R23 ;  /* 0x0000001702000986 */ /* 0x0049e8000c101906 */
[----:B---3--:R4:W-:Y:S01]  /*1cd0*/  @P0 STG.E desc[UR6][R4.64], R25 ;  /* 0x0000001904000986 */ /* 0x0089e2000c101906 */
[----:B------:R-:W-:Y:S05]  /*1ce0*/  @!P0 EXIT ;  /* 0x000000000000894d */ /* 0x000fea0003800000 */
[----:B----4-:R-:W0:Y:S01]  /*1cf0*/  LDS R5, [R22] ;  /* 0x0000000016057984 */ /* 0x010e220000000800 */
[----:B------:R-:W1:Y:S02]  /*1d00*/  LDC.64 R2, c[0x0][0x238] ;  /* 0x00008e00ff027b82 */ /* 0x000e640000000a00 */
[----:B-1----:R-:W-:-:S05]  /*1d10*/  IMAD.WIDE R2, R29, 0x4, R2 ;  /* 0x000000041d027825 */ /* 0x002fca00078e0202 */
[----:B0-----:R-:W-:Y:S01]  /*1d20*/  STG.E desc[UR6][R2.64], R5 ;  /* 0x0000000502007986 */ /* 0x001fe2000c101906 */
[----:B------:R-:W-:Y:S05]  /*1d30*/  EXIT ;  /* 0x000000000000794d */ /* 0x000fea0003800000 */
.L_x_0:
[----:B------:R-:W-:-:S00]  /*1d40*/  BRA `(.L_x_0) ;  /* 0xfffffffc00fc7947 */ /* 0x000fc0000383ffff */
[----:B------:R-:W-:-:S00]  /*1d50*/  NOP ;  /* 0x0000000000007918 */ /* 0x000fc00000000000 */
        /* <DEDUP_REMOVED lines=10> */
.L_x_1:


//--------------------- .nv.shared.triton_per_fused_native_group_norm_7 --------------------------
	.section	.nv.shared.triton_per_fused_native_group_norm_7,"aw",@nobits
	.sectionflags	@""
	.align	16
	.zero		1024


//--------------------- .nv.constant0.triton_per_fused_native_group_norm_7 --------------------------
	.section	.nv.constant0.triton_per_fused_native_group_norm_7,"a",@progbits
	.sectionflags	@""
	.align	4
.nv.constant0.triton_per_fused_native_group_norm_7:
	.zero		584
